	.target	sm_100a

	.elftype	@"ET_EXEC"


//--------------------- .note.nv.tkinfo           --------------------------
	.section	.note.nv.tkinfo,"",@"SHT_NOTE"
	.sectionflags	@"SHF_NOTE_NV_TKINFO"
	.tkinfo
        /*0018*/ 	.word	0x00000002
        /*0030*/ 	.string	""
        /*0030*/ 	.string	"ptxas"
        /*0030*/ 	.string	"Cuda compilation tools, release 13.0, V13.0.88"
        /*0030*/ 	.string	"Build cuda_13.0.r13.0/compiler.36424714_0"
        /*0030*/ 	.string	"-arch sm_100a -m 64 "



//--------------------- .note.nv.cuinfo           --------------------------
	.section	.note.nv.cuinfo,"",@"SHT_NOTE"
	.sectionflags	@"SHF_NOTE_NV_CUINFO"
        /*0018*/ 	.short	0x0002
        /*001a*/ 	.short	0x0064
        /*001c*/ 	.short	0x0082
	.zero		2


//--------------------- .nv.info                  --------------------------
	.section	.nv.info,"",@"SHT_CUDA_INFO"
	.align	4


	//----- nvinfo : EIATTR_REGCOUNT
	.align		4
        /*0000*/ 	.byte	0x04, 0x2f
        /*0002*/ 	.short	(.L_19 - .L_18)
	.align		4
.L_18:
        /*0004*/ 	.word	index@(_ZN7cutlass13device_kernelINS_4gemm6kernel13GemmUniversalIN4cute5tupleIJiiiiEEENS1_10collective13CollectiveMmaINS1_35MainloopSm100TmaUmmaWarpSpecializedILi2ELi2ELi4ENS5_IJNS4_1CILi1EEESB_SB_EEEEENS5_IJNSA_ILi64EEESE_NSA_ILi128EEEEEENS_10bfloat16_tENS5_IJlSB_lEEESH_SI_NS4_8TiledMMAINS4_8MMA_AtomIJNS4_20SM100_MMA_F16BF16_SSISH_SH_fLi64ELi64ELNS4_4UMMA5MajorE0ELSN_0ELNSM_7ScaleInE0ELSO_0EEEEEENS4_6LayoutISC_NS5_IJNSA_ILi0EEESS_SS_EEEEENS5_IJNS4_10UnderscoreESV_SV_EEEEENS4_13SM90_TMA_LOADENS4_14ComposedLayoutINS4_7SwizzleILi3ELi4ELi3EEENS4_18smem_ptr_flag_bitsILi16EEENSR_INS5_IJNSA_ILi8EEESE_EEENS5_IJSE_SB_EEEEEEEvNS4_8identityESY_S18_vS19_EENS_8epilogue10collective18CollectiveEpilogueINS1B_23Sm100TmaWarpSpecializedILi3ELi2ELi16ELb1ELb0EEEJSG_NS5_IJNSR_ISE_SB_EENSR_INSA_ILi32EEESB_EEEEESH_SI_SH_SI_NS1B_6fusion15FusionCallbacksIS1F_NS1K_17LinearCombinationISH_fSH_fLNS_15FloatRoundStyleE2EEESG_S1J_JEEENS4_5SM1004TMEM4LOAD26SM100_TMEM_LOAD_16dp256b4xESY_NSZ_INS10_ILi2ELi4ELi3EEES13_NSR_INS5_IJS14_S1H_EEENS5_IJS1H_SB_EEEEEEENS4_17SM75_U32x4_LDSM_NENS4_14SM90_TMA_STOREES1Y_NS4_17SM90_U32x4_STSM_NENS4_39AutoVectorizingCopyWithAssumedAlignmentILi128EEEEEEvvEEEEvNT_6ParamsE)
        /*0008*/ 	.word	0x0000004f


	//----- nvinfo : EIATTR_FRAME_SIZE
	.align		4
.L_19:
        /*000c*/ 	.byte	0x04, 0x11
        /*000e*/ 	.short	(.L_21 - .L_20)
	.align		4
.L_20:
        /*0010*/ 	.word	index@($__internal_2_$__cuda_sm10x_tcgen05_guardrail_trap_unallocated_columns_being_dealloced)
        /*0014*/ 	.word	0x00000000


	//----- nvinfo : EIATTR_FRAME_SIZE
	.align		4
.L_21:
        /*0018*/ 	.byte	0x04, 0x11
        /*001a*/ 	.short	(.L_23 - .L_22)
	.align		4
.L_22:
        /*001c*/ 	.word	index@($__internal_1_$__cuda_sm10x_tcgen05_guardrail_trap_phase_invalid_during_alloc)
        /*0020*/ 	.word	0x00000000


	//----- nvinfo : EIATTR_FRAME_SIZE
	.align		4
.L_23:
        /*0024*/ 	.byte	0x04, 0x11
        /*0026*/ 	.short	(.L_25 - .L_24)
	.align		4
.L_24:
        /*0028*/ 	.word	index@($__internal_0_$__cuda_sm10x_tcgen05_guardrail_trap_col_being_dealloced_not_returned_by_alloc)
        /*002c*/ 	.word	0x00000000


	//----- nvinfo : EIATTR_FRAME_SIZE
	.align		4
.L_25:
        /*0030*/ 	.byte	0x04, 0x11
        /*0032*/ 	.short	(.L_27 - .L_26)
	.align		4
.L_26:
        /*0034*/ 	.word	index@(_ZN7cutlass13device_kernelINS_4gemm6kernel13GemmUniversalIN4cute5tupleIJiiiiEEENS1_10collective13CollectiveMmaINS1_35MainloopSm100TmaUmmaWarpSpecializedILi2ELi2ELi4ENS5_IJNS4_1CILi1EEESB_SB_EEEEENS5_IJNSA_ILi64EEESE_NSA_ILi128EEEEEENS_10bfloat16_tENS5_IJlSB_lEEESH_SI_NS4_8TiledMMAINS4_8MMA_AtomIJNS4_20SM100_MMA_F16BF16_SSISH_SH_fLi64ELi64ELNS4_4UMMA5MajorE0ELSN_0ELNSM_7ScaleInE0ELSO_0EEEEEENS4_6LayoutISC_NS5_IJNSA_ILi0EEESS_SS_EEEEENS5_IJNS4_10UnderscoreESV_SV_EEEEENS4_13SM90_TMA_LOADENS4_14ComposedLayoutINS4_7SwizzleILi3ELi4ELi3EEENS4_18smem_ptr_flag_bitsILi16EEENSR_INS5_IJNSA_ILi8EEESE_EEENS5_IJSE_SB_EEEEEEEvNS4_8identityESY_S18_vS19_EENS_8epilogue10collective18CollectiveEpilogueINS1B_23Sm100TmaWarpSpecializedILi3ELi2ELi16ELb1ELb0EEEJSG_NS5_IJNSR_ISE_SB_EENSR_INSA_ILi32EEESB_EEEEESH_SI_SH_SI_NS1B_6fusion15FusionCallbacksIS1F_NS1K_17LinearCombinationISH_fSH_fLNS_15FloatRoundStyleE2EEESG_S1J_JEEENS4_5SM1004TMEM4LOAD26SM100_TMEM_LOAD_16dp256b4xESY_NSZ_INS10_ILi2ELi4ELi3EEES13_NSR_INS5_IJS14_S1H_EEENS5_IJS1H_SB_EEEEEEENS4_17SM75_U32x4_LDSM_NENS4_14SM90_TMA_STOREES1Y_NS4_17SM90_U32x4_STSM_NENS4_39AutoVectorizingCopyWithAssumedAlignmentILi128EEEEEEvvEEEEvNT_6ParamsE)
        /*0038*/ 	.word	0x00000000


	//----- nvinfo : EIATTR_MIN_STACK_SIZE
	.align		4
.L_27:
        /*003c*/ 	.byte	0x04, 0x12
        /*003e*/ 	.short	(.L_29 - .L_28)
	.align		4
.L_28:
        /*0040*/ 	.word	index@(_ZN7cutlass13device_kernelINS_4gemm6kernel13GemmUniversalIN4cute5tupleIJiiiiEEENS1_10collective13CollectiveMmaINS1_35MainloopSm100TmaUmmaWarpSpecializedILi2ELi2ELi4ENS5_IJNS4_1CILi1EEESB_SB_EEEEENS5_IJNSA_ILi64EEESE_NSA_ILi128EEEEEENS_10bfloat16_tENS5_IJlSB_lEEESH_SI_NS4_8TiledMMAINS4_8MMA_AtomIJNS4_20SM100_MMA_F16BF16_SSISH_SH_fLi64ELi64ELNS4_4UMMA5MajorE0ELSN_0ELNSM_7ScaleInE0ELSO_0EEEEEENS4_6LayoutISC_NS5_IJNSA_ILi0EEESS_SS_EEEEENS5_IJNS4_10UnderscoreESV_SV_EEEEENS4_13SM90_TMA_LOADENS4_14ComposedLayoutINS4_7SwizzleILi3ELi4ELi3EEENS4_18smem_ptr_flag_bitsILi16EEENSR_INS5_IJNSA_ILi8EEESE_EEENS5_IJSE_SB_EEEEEEEvNS4_8identityESY_S18_vS19_EENS_8epilogue10collective18CollectiveEpilogueINS1B_23Sm100TmaWarpSpecializedILi3ELi2ELi16ELb1ELb0EEEJSG_NS5_IJNSR_ISE_SB_EENSR_INSA_ILi32EEESB_EEEEESH_SI_SH_SI_NS1B_6fusion15FusionCallbacksIS1F_NS1K_17LinearCombinationISH_fSH_fLNS_15FloatRoundStyleE2EEESG_S1J_JEEENS4_5SM1004TMEM4LOAD26SM100_TMEM_LOAD_16dp256b4xESY_NSZ_INS10_ILi2ELi4ELi3EEES13_NSR_INS5_IJS14_S1H_EEENS5_IJS1H_SB_EEEEEEENS4_17SM75_U32x4_LDSM_NENS4_14SM90_TMA_STOREES1Y_NS4_17SM90_U32x4_STSM_NENS4_39AutoVectorizingCopyWithAssumedAlignmentILi128EEEEEEvvEEEEvNT_6ParamsE)
        /*0044*/ 	.word	0x00000000
.L_29:


//--------------------- .nv.compat                --------------------------
	.section	.nv.compat,"",@"SHT_CUDA_COMPAT_INFO"
	.align	4
        /*0000*/ 	.byte	0x02, 0x09, 0x01, 0x00, 0x02, 0x02, 0x02, 0x00, 0x02, 0x05, 0x05, 0x00, 0x03, 0x07, 0x01, 0x01
        /*0010*/ 	.byte	0x02, 0x03, 0x01, 0x00, 0x02, 0x06, 0x01, 0x00, 0x04, 0x0b, 0x08, 0x00, 0x09, 0x00, 0x00, 0x00
        /*0020*/ 	.byte	0x00, 0x00, 0x00, 0x00


//--------------------- .nv.info._ZN7cutlass13device_kernelINS_4gemm6kernel13GemmUniversalIN4cute5tupleIJiiiiEEENS1_10collective13CollectiveMmaINS1_35MainloopSm100TmaUmmaWarpSpecializedILi2ELi2ELi4ENS5_IJNS4_1CILi1EEESB_SB_EEEEENS5_IJNSA_ILi64EEESE_NSA_ILi128EEEEEENS_10bfloat16_tENS5_IJlSB_lEEESH_SI_NS4_8TiledMMAINS4_8MMA_AtomIJNS4_20SM100_MMA_F16BF16_SSISH_SH_fLi64ELi64ELNS4_4UMMA5MajorE0ELSN_0ELNSM_7ScaleInE0ELSO_0EEEEEENS4_6LayoutISC_NS5_IJNSA_ILi0EEESS_SS_EEEEENS5_IJNS4_10UnderscoreESV_SV_EEEEENS4_13SM90_TMA_LOADENS4_14ComposedLayoutINS4_7SwizzleILi3ELi4ELi3EEENS4_18smem_ptr_flag_bitsILi16EEENSR_INS5_IJNSA_ILi8EEESE_EEENS5_IJSE_SB_EEEEEEEvNS4_8identityESY_S18_vS19_EENS_8epilogue10collective18CollectiveEpilogueINS1B_23Sm100TmaWarpSpecializedILi3ELi2ELi16ELb1ELb0EEEJSG_NS5_IJNSR_ISE_SB_EENSR_INSA_ILi32EEESB_EEEEESH_SI_SH_SI_NS1B_6fusion15FusionCallbacksIS1F_NS1K_17LinearCombinationISH_fSH_fLNS_15FloatRoundStyleE2EEESG_S1J_JEEENS4_5SM1004TMEM4LOAD26SM100_TMEM_LOAD_16dp256b4xESY_NSZ_INS10_ILi2ELi4ELi3EEES13_NSR_INS5_IJS14_S1H_EEENS5_IJS1H_SB_EEEEEEENS4_17SM75_U32x4_LDSM_NENS4_14SM90_TMA_STOREES1Y_NS4_17SM90_U32x4_STSM_NENS4_39AutoVectorizingCopyWithAssumedAlignmentILi128EEEEEEvvEEEEvNT_6ParamsE --------------------------
	.section	.nv.info._ZN7cutlass13device_kernelINS_4gemm6kernel13GemmUniversalIN4cute5tupleIJiiiiEEENS1_10collective13CollectiveMmaINS1_35MainloopSm100TmaUmmaWarpSpecializedILi2ELi2ELi4ENS5_IJNS4_1CILi1EEESB_SB_EEEEENS5_IJNSA_ILi64EEESE_NSA_ILi128EEEEEENS_10bfloat16_tENS5_IJlSB_lEEESH_SI_NS4_8TiledMMAINS4_8MMA_AtomIJNS4_20SM100_MMA_F16BF16_SSISH_SH_fLi64ELi64ELNS4_4UMMA5MajorE0ELSN_0ELNSM_7ScaleInE0ELSO_0EEEEEENS4_6LayoutISC_NS5_IJNSA_ILi0EEESS_SS_EEEEENS5_IJNS4_10UnderscoreESV_SV_EEEEENS4_13SM90_TMA_LOADENS4_14ComposedLayoutINS4_7SwizzleILi3ELi4ELi3EEENS4_18smem_ptr_flag_bitsILi16EEENSR_INS5_IJNSA_ILi8EEESE_EEENS5_IJSE_SB_EEEEEEEvNS4_8identityESY_S18_vS19_EENS_8epilogue10collective18CollectiveEpilogueINS1B_23Sm100TmaWarpSpecializedILi3ELi2ELi16ELb1ELb0EEEJSG_NS5_IJNSR_ISE_SB_EENSR_INSA_ILi32EEESB_EEEEESH_SI_SH_SI_NS1B_6fusion15FusionCallbacksIS1F_NS1K_17LinearCombinationISH_fSH_fLNS_15FloatRoundStyleE2EEESG_S1J_JEEENS4_5SM1004TMEM4LOAD26SM100_TMEM_LOAD_16dp256b4xESY_NSZ_INS10_ILi2ELi4ELi3EEES13_NSR_INS5_IJS14_S1H_EEENS5_IJS1H_SB_EEEEEEENS4_17SM75_U32x4_LDSM_NENS4_14SM90_TMA_STOREES1Y_NS4_17SM90_U32x4_STSM_NENS4_39AutoVectorizingCopyWithAssumedAlignmentILi128EEEEEEvvEEEEvNT_6ParamsE,"",@"SHT_CUDA_INFO"
	.sectionflags	@""
	.align	4


	//----- nvinfo : EIATTR_CUDA_API_VERSION
	.align		4
        /*0000*/ 	.byte	0x04, 0x37
        /*0002*/ 	.short	(.L_31 - .L_30)
.L_30:
        /*0004*/ 	.word	0x00000082


	//----- nvinfo : EIATTR_KPARAM_INFO
	.align		4
.L_31:
        /*0008*/ 	.byte	0x04, 0x17
        /*000a*/ 	.short	(.L_33 - .L_32)
.L_32:
        /*000c*/ 	.word	0x00000000
        /*0010*/ 	.short	0x0000
        /*0012*/ 	.short	0x0000
        /*0014*/ 	.byte	0x00, 0xf0, 0x01, 0x20


	//----- nvinfo : EIATTR_AT_ENTRY_FRAGMENTS
	.align		4
.L_33:
        /*0018*/ 	.byte	0x04, 0x4f
        /*001a*/ 	.short	(.L_35 - .L_34)


	//   ....[0]....
.L_34:
        /*001c*/ 	.word	0x00000006


	//----- nvinfo : EIATTR_RESERVED_SMEM_USED
	.align		4
.L_35:
        /*0020*/ 	.byte	0x01, 0x41
	.zero		2


	//----- nvinfo : EIATTR_SPARSE_MMA_MASK
	.align		4
        /*0024*/ 	.byte	0x03, 0x50
        /*0026*/ 	.short	0x0000


	//----- nvinfo : EIATTR_TCGEN05_1CTA_USED
	.align		4
        /*0028*/ 	.byte	0x01, 0x51
	.zero		2


	//----- nvinfo : EIATTR_MAXREG_COUNT
	.align		4
        /*002c*/ 	.byte	0x03, 0x1b
        /*002e*/ 	.short	0x00ff


	//----- nvinfo : EIATTR_NUM_BARRIERS
	.align		4
        /*0030*/ 	.byte	0x02, 0x4c
        /*0032*/ 	.byte	0x07
	.zero		1


	//----- nvinfo : EIATTR_EXTERNS
	.align		4
        /*0034*/ 	.byte	0x04, 0x0f
        /*0036*/ 	.short	(.L_37 - .L_36)


	//   ....[0]....
	.align		4
.L_36:
        /*0038*/ 	.word	index@(__assertfail)


	//----- nvinfo : EIATTR_MERCURY_ISA_VERSION
	.align		4
.L_37:
        /*003c*/ 	.byte	0x03, 0x5f
        /*003e*/ 	.short	0x0101


	//----- nvinfo : EIATTR_INT_WARP_WIDE_INSTR_OFFSETS
	.align		4
        /*0040*/ 	.byte	0x04, 0x31
        /*0042*/ 	.short	(.L_39 - .L_38)


	//   ....[0]....
.L_38:
        /*0044*/ 	.word	0x00001ec0


	//   ....[1]....
        /*0048*/ 	.word	0x00003a00


	//   ....[2]....
        /*004c*/ 	.word	0x00003a30


	//   ....[3]....
        /*0050*/ 	.word	0x00003a80


	//   ....[4]....
        /*0054*/ 	.word	0x00004360


	//   ....[5]....
        /*0058*/ 	.word	0x00004380


	//   ....[6]....
        /*005c*/ 	.word	0x00004650


	//   ....[7]....
        /*0060*/ 	.word	0x00004780


	//----- nvinfo : EIATTR_COOP_GROUP_MASK_REGIDS
	.align		4
.L_39:
        /*0064*/ 	.byte	0x04, 0x29
        /*0066*/ 	.short	(.L_41 - .L_40)


	//   ....[0]....
.L_40:
        /*0068*/ 	.word	0xffffffff


	//   ....[1]....
        /*006c*/ 	.word	0xffffffff


	//   ....[2]....
        /*0070*/ 	.word	0xffffffff


	//   ....[3]....
        /*0074*/ 	.word	0xffffffff


	//   ....[4]....
        /*0078*/ 	.word	0xffffffff


	//   ....[5]....
        /*007c*/ 	.word	0xffffffff


	//   ....[6]....
        /*0080*/ 	.word	0xffffffff


	//   ....[7]....
        /*0084*/ 	.word	0xffffffff


	//   ....[8]....
        /*0088*/ 	.word	0xffffffff


	//   ....[9]....
        /*008c*/ 	.word	0xffffffff


	//   ....[10]....
        /*0090*/ 	.word	0xffffffff


	//   ....[11]....
        /*0094*/ 	.word	0xffffffff


	//   ....[12]....
        /*0098*/ 	.word	0xffffffff


	//----- nvinfo : EIATTR_COOP_GROUP_INSTR_OFFSETS
	.align		4
.L_41:
        /*009c*/ 	.byte	0x04, 0x28
        /*009e*/ 	.short	(.L_43 - .L_42)


	//   ....[0]....
.L_42:
        /*00a0*/ 	.word	0x00000090


	//   ....[1]....
        /*00a4*/ 	.word	0x000004d0


	//   ....[2]....
        /*00a8*/ 	.word	0x00000600


	//   ....[3]....
        /*00ac*/ 	.word	0x00000780


	//   ....[4]....
        /*00b0*/ 	.word	0x00000880


	//   ....[5]....
        /*00b4*/ 	.word	0x000009f0


	//   ....[6]....
        /*00b8*/ 	.word	0x00000b90


	//   ....[7]....
        /*00bc*/ 	.word	0x00001da0


	//   ....[8]....
        /*00c0*/ 	.word	0x00002a60


	//   ....[9]....
        /*00c4*/ 	.word	0x00002c70


	//   ....[10]....
        /*00c8*/ 	.word	0x00002ca0


	//   ....[11]....
        /*00cc*/ 	.word	0x000038f0


	//   ....[12]....
        /*00d0*/ 	.word	0x00003b20


	//----- nvinfo : EIATTR_VRC_CTA_INIT_COUNT
	.align		4
.L_43:
        /*00d4*/ 	.byte	0x02, 0x4a
        /*00d6*/ 	.byte	0x80
	.zero		1


	//----- nvinfo : EIATTR_SYSCALL_OFFSETS
	.align		4
        /*00d8*/ 	.byte	0x04, 0x46
        /*00da*/ 	.short	(.L_45 - .L_44)


	//   ....[0]....
.L_44:
        /*00dc*/ 	.word	0x00005360


	//   ....[1]....
        /*00e0*/ 	.word	0x00005450


	//   ....[2]....
        /*00e4*/ 	.word	0x00005c30


	//   ....[3]....
        /*00e8*/ 	.word	0x00006570


	//----- nvinfo : EIATTR_MBARRIER_INSTR_OFFSETS
	.align		4
.L_45:
        /*00ec*/ 	.byte	0x04, 0x39
        /*00ee*/ 	.short	(.L_47 - .L_46)


	//   ....[0]....
.L_46:
        /*00f0*/ 	.word	0x000005b0
        /*00f4*/ 	.word	0x000000ff
        /*00f8*/ 	.word	0x00000000
        /*00fc*/ 	.short	0x0100
        /*00fe*/ 	.byte	0x05
	.zero		1


	//   ....[1]....
        /*0100*/ 	.word	0x000005c0
        /*0104*/ 	.word	0x000000ff
        /*0108*/ 	.word	0x00000010
        /*010c*/ 	.short	0x0100
        /*010e*/ 	.byte	0x05
	.zero		1


	//   ....[2]....
        /*0110*/ 	.word	0x000005d0
        /*0114*/ 	.word	0x000000ff
        /*0118*/ 	.word	0x00000008
        /*011c*/ 	.short	0x0100
        /*011e*/ 	.byte	0x05
	.zero		1


	//   ....[3]....
        /*0120*/ 	.word	0x000005e0
        /*0124*/ 	.word	0x000000ff
        /*0128*/ 	.word	0x00000018
        /*012c*/ 	.short	0x0100
        /*012e*/ 	.byte	0x05
	.zero		1


	//   ....[4]....
        /*0130*/ 	.word	0x00000710
        /*0134*/ 	.word	0x000000ff
        /*0138*/ 	.word	0x00000020
        /*013c*/ 	.short	0x0100
        /*013e*/ 	.byte	0x07
	.zero		1


	//   ....[5]....
        /*0140*/ 	.word	0x00000720
        /*0144*/ 	.word	0x000000ff
        /*0148*/ 	.word	0x00000038
        /*014c*/ 	.short	0x0100
        /*014e*/ 	.byte	0x07
	.zero		1


	//   ....[6]....
        /*0150*/ 	.word	0x00000730
        /*0154*/ 	.word	0x000000ff
        /*0158*/ 	.word	0x00000028
        /*015c*/ 	.short	0x0100
        /*015e*/ 	.byte	0x07
	.zero		1


	//   ....[7]....
        /*0160*/ 	.word	0x00000740
        /*0164*/ 	.word	0x000000ff
        /*0168*/ 	.word	0x00000040
        /*016c*/ 	.short	0x0100
        /*016e*/ 	.byte	0x07
	.zero		1


	//   ....[8]....
        /*0170*/ 	.word	0x00000750
        /*0174*/ 	.word	0x000000ff
        /*0178*/ 	.word	0x00000030
        /*017c*/ 	.short	0x0100
        /*017e*/ 	.byte	0x07
	.zero		1


	//   ....[9]....
        /*0180*/ 	.word	0x00000760
        /*0184*/ 	.word	0x000000ff
        /*0188*/ 	.word	0x00000048
        /*018c*/ 	.short	0x0100
        /*018e*/ 	.byte	0x07
	.zero		1


	//   ....[10]....
        /*0190*/ 	.word	0x00000850
        /*0194*/ 	.word	0x000000ff
        /*0198*/ 	.word	0x00000050
        /*019c*/ 	.short	0x0100
        /*019e*/ 	.byte	0x05
	.zero		1


	//   ....[11]....
        /*01a0*/ 	.word	0x00000860
        /*01a4*/ 	.word	0x000000ff
        /*01a8*/ 	.word	0x00000058
        /*01ac*/ 	.short	0x0100
        /*01ae*/ 	.byte	0x05
	.zero		1


	//   ....[12]....
        /*01b0*/ 	.word	0x000009a0
        /*01b4*/ 	.word	0x000000ff
        /*01b8*/ 	.word	0x00000060
        /*01bc*/ 	.short	0x0100
        /*01be*/ 	.byte	0x05
	.zero		1


	//   ....[13]....
        /*01c0*/ 	.word	0x000009b0
        /*01c4*/ 	.word	0x000000ff
        /*01c8*/ 	.word	0x00000070
        /*01cc*/ 	.short	0x0100
        /*01ce*/ 	.byte	0x05
	.zero		1


	//   ....[14]....
        /*01d0*/ 	.word	0x000009c0
        /*01d4*/ 	.word	0x000000ff
        /*01d8*/ 	.word	0x00000068
        /*01dc*/ 	.short	0x0100
        /*01de*/ 	.byte	0x05
	.zero		1


	//   ....[15]....
        /*01e0*/ 	.word	0x000009d0
        /*01e4*/ 	.word	0x000000ff
        /*01e8*/ 	.word	0x00000078
        /*01ec*/ 	.short	0x0100
        /*01ee*/ 	.byte	0x05
	.zero		1


	//   ....[16]....
        /*01f0*/ 	.word	0x00000b00
        /*01f4*/ 	.word	0x000000ff
        /*01f8*/ 	.word	0x00000080
        /*01fc*/ 	.short	0x0100
        /*01fe*/ 	.byte	0x07
	.zero		1


	//   ....[17]....
        /*0200*/ 	.word	0x00000b10
        /*0204*/ 	.word	0x000000ff
        /*0208*/ 	.word	0x000000a0
        /*020c*/ 	.short	0x0100
        /*020e*/ 	.byte	0x07
	.zero		1


	//   ....[18]....
        /*0210*/ 	.word	0x00000b20
        /*0214*/ 	.word	0x000000ff
        /*0218*/ 	.word	0x00000088
        /*021c*/ 	.short	0x0100
        /*021e*/ 	.byte	0x07
	.zero		1


	//   ....[19]....
        /*0220*/ 	.word	0x00000b30
        /*0224*/ 	.word	0x000000ff
        /*0228*/ 	.word	0x000000a8
        /*022c*/ 	.short	0x0100
        /*022e*/ 	.byte	0x07
	.zero		1


	//   ....[20]....
        /*0230*/ 	.word	0x00000b40
        /*0234*/ 	.word	0x000000ff
        /*0238*/ 	.word	0x00000090
        /*023c*/ 	.short	0x0100
        /*023e*/ 	.byte	0x07
	.zero		1


	//   ....[21]....
        /*0240*/ 	.word	0x00000b50
        /*0244*/ 	.word	0x000000ff
        /*0248*/ 	.word	0x000000b0
        /*024c*/ 	.short	0x0100
        /*024e*/ 	.byte	0x07
	.zero		1


	//   ....[22]....
        /*0250*/ 	.word	0x00000b60
        /*0254*/ 	.word	0x000000ff
        /*0258*/ 	.word	0x00000098
        /*025c*/ 	.short	0x0100
        /*025e*/ 	.byte	0x07
	.zero		1


	//   ....[23]....
        /*0260*/ 	.word	0x00000b70
        /*0264*/ 	.word	0x000000ff
        /*0268*/ 	.word	0x000000b8
        /*026c*/ 	.short	0x0100
        /*026e*/ 	.byte	0x07
	.zero		1


	//   ....[24]....
        /*0270*/ 	.word	0x00000c60
        /*0274*/ 	.word	0x000000ff
        /*0278*/ 	.word	0x000000c0
        /*027c*/ 	.short	0x0100
        /*027e*/ 	.byte	0x05
	.zero		1


	//   ....[25]....
        /*0280*/ 	.word	0x00000c70
        /*0284*/ 	.word	0x000000ff
        /*0288*/ 	.word	0x000000d0
        /*028c*/ 	.short	0x0100
        /*028e*/ 	.byte	0x05
	.zero		1


	//   ....[26]....
        /*0290*/ 	.word	0x00000c80
        /*0294*/ 	.word	0x000000ff
        /*0298*/ 	.word	0x000000c8
        /*029c*/ 	.short	0x0100
        /*029e*/ 	.byte	0x05
	.zero		1


	//   ....[27]....
        /*02a0*/ 	.word	0x00000c90
        /*02a4*/ 	.word	0x000000ff
        /*02a8*/ 	.word	0x000000d8
        /*02ac*/ 	.short	0x0100
        /*02ae*/ 	.byte	0x05
	.zero		1


	//   ....[28]....
        /*02b0*/ 	.word	0x00001560
        /*02b4*/ 	.word	0x00000002
        /*02b8*/ 	.word	0x000000d0
        /*02bc*/ 	.short	0x010a
        /*02be*/ 	.byte	0xff
	.zero		1


	//   ....[29]....
        /*02c0*/ 	.word	0x00001590
        /*02c4*/ 	.word	0x00000002
        /*02c8*/ 	.word	0x000000c0
        /*02cc*/ 	.short	0x0101
        /*02ce*/ 	.byte	0xff
	.zero		1


	//   ....[30]....
        /*02d0*/ 	.word	0x00001660
        /*02d4*/ 	.word	0x000000ff
        /*02d8*/ 	.word	0x00000010
        /*02dc*/ 	.short	0x010a
        /*02de*/ 	.byte	0x08
	.zero		1


	//   ....[31]....
        /*02e0*/ 	.word	0x00001700
        /*02e4*/ 	.word	0x000000ff
        /*02e8*/ 	.word	0x00000010
        /*02ec*/ 	.short	0x010a
        /*02ee*/ 	.byte	0x21
	.zero		1


	//   ....[32]....
        /*02f0*/ 	.word	0x00001850
        /*02f4*/ 	.word	0x000000ff
        /*02f8*/ 	.word	0x00000010
        /*02fc*/ 	.short	0x010a
        /*02fe*/ 	.byte	0x08
	.zero		1


	//   ....[33]....
        /*0300*/ 	.word	0x00001a10
        /*0304*/ 	.word	0x000000ff
        /*0308*/ 	.word	0x00000058
        /*030c*/ 	.short	0x0101
        /*030e*/ 	.byte	0x04
	.zero		1


	//   ....[34]....
        /*0310*/ 	.word	0x00001a30
        /*0314*/ 	.word	0x000000ff
        /*0318*/ 	.word	0x00000010
        /*031c*/ 	.short	0x010a
        /*031e*/ 	.byte	0x08
	.zero		1


	//   ....[35]....
        /*0320*/ 	.word	0x00001ab0
        /*0324*/ 	.word	0x000000ff
        /*0328*/ 	.word	0x00000010
        /*032c*/ 	.short	0x010a
        /*032e*/ 	.byte	0x21
	.zero		1


	//   ....[36]....
        /*0330*/ 	.word	0x00001c00
        /*0334*/ 	.word	0x000000ff
        /*0338*/ 	.word	0x00000010
        /*033c*/ 	.short	0x010a
        /*033e*/ 	.byte	0x08
	.zero		1


	//   ....[37]....
        /*0340*/ 	.word	0x00001dd0
        /*0344*/ 	.word	0x00000002
        /*0348*/ 	.word	0x00000060
        /*034c*/ 	.short	0x010a
        /*034e*/ 	.byte	0xff
	.zero		1


	//   ....[38]....
        /*0350*/ 	.word	0x00001e90
        /*0354*/ 	.word	0x00000002
        /*0358*/ 	.word	0x00000000
        /*035c*/ 	.short	0x0101
        /*035e*/ 	.byte	0xff
	.zero		1


	//   ....[39]....
        /*0360*/ 	.word	0x000023f0
        /*0364*/ 	.word	0x000000ff
        /*0368*/ 	.word	0x00000000
        /*036c*/ 	.short	0x010a
        /*036e*/ 	.byte	0x04
	.zero		1


	//   ....[40]....
        /*0370*/ 	.word	0x00002490
        /*0374*/ 	.word	0x00000000
        /*0378*/ 	.word	0x00000000
        /*037c*/ 	.short	0x010a
        /*037e*/ 	.byte	0xff
	.zero		1


	//   ....[41]....
        /*0380*/ 	.word	0x000025b0
        /*0384*/ 	.word	0x00000000
        /*0388*/ 	.word	0x000000c0
        /*038c*/ 	.short	0x010a
        /*038e*/ 	.byte	0xff
	.zero		1


	//   ....[42]....
        /*0390*/ 	.word	0x00002620
        /*0394*/ 	.word	0x00000000
        /*0398*/ 	.word	0x00000000
        /*039c*/ 	.short	0x0101
        /*039e*/ 	.byte	0xff
	.zero		1


	//   ....[43]....
        /*03a0*/ 	.word	0x00002640
        /*03a4*/ 	.word	0x000000ff
        /*03a8*/ 	.word	0x00000070
        /*03ac*/ 	.short	0x010a
        /*03ae*/ 	.byte	0x05
	.zero		1


	//   ....[44]....
        /*03b0*/ 	.word	0x00002760
        /*03b4*/ 	.word	0x00000000
        /*03b8*/ 	.word	0x00000060
        /*03bc*/ 	.short	0x010a
        /*03be*/ 	.byte	0xff
	.zero		1


	//   ....[45]....
        /*03c0*/ 	.word	0x00002860
        /*03c4*/ 	.word	0x00000000
        /*03c8*/ 	.word	0x00000000
        /*03cc*/ 	.short	0x0101
        /*03ce*/ 	.byte	0xff
	.zero		1


	//   ....[46]....
        /*03d0*/ 	.word	0x000028f0
        /*03d4*/ 	.word	0x000000ff
        /*03d8*/ 	.word	0x00000070
        /*03dc*/ 	.short	0x0106
        /*03de*/ 	.byte	0x05
	.zero		1


	//   ....[47]....
        /*03e0*/ 	.word	0x00002910
        /*03e4*/ 	.word	0x000000ff
        /*03e8*/ 	.word	0x00000070
        /*03ec*/ 	.short	0x010a
        /*03ee*/ 	.byte	0x05
	.zero		1


	//   ....[48]....
        /*03f0*/ 	.word	0x000029a0
        /*03f4*/ 	.word	0x000000ff
        /*03f8*/ 	.word	0x00000070
        /*03fc*/ 	.short	0x0106
        /*03fe*/ 	.byte	0x04
	.zero		1


	//   ....[49]....
        /*0400*/ 	.word	0x000029e0
        /*0404*/ 	.word	0x00000000
        /*0408*/ 	.word	0x00000070
        /*040c*/ 	.short	0x010a
        /*040e*/ 	.byte	0xff
	.zero		1


	//   ....[50]....
        /*0410*/ 	.word	0x00002fa0
        /*0414*/ 	.word	0x00000000
        /*0418*/ 	.word	0x00000060
        /*041c*/ 	.short	0x010a
        /*041e*/ 	.byte	0xff
	.zero		1


	//   ....[51]....
        /*0420*/ 	.word	0x000030b0
        /*0424*/ 	.word	0x00000003
        /*0428*/ 	.word	0x00000000
        /*042c*/ 	.short	0x0101
        /*042e*/ 	.byte	0xff
	.zero		1


	//   ....[52]....
        /*0430*/ 	.word	0x000030c0
        /*0434*/ 	.word	0x000000ff
        /*0438*/ 	.word	0x00000000
        /*043c*/ 	.short	0x010a
        /*043e*/ 	.byte	0x07
	.zero		1


	//   ....[53]....
        /*0440*/ 	.word	0x00003140
        /*0444*/ 	.word	0x000000ff
        /*0448*/ 	.word	0x000000a0
        /*044c*/ 	.short	0x010a
        /*044e*/ 	.byte	0x06
	.zero		1


	//   ....[54]....
        /*0450*/ 	.word	0x00003210
        /*0454*/ 	.word	0x000000ff
        /*0458*/ 	.word	0x00000000
        /*045c*/ 	.short	0x010a
        /*045e*/ 	.byte	0x0b
	.zero		1


	//   ....[55]....
        /*0460*/ 	.word	0x00003340
        /*0464*/ 	.word	0x000000ff
        /*0468*/ 	.word	0x00000000
        /*046c*/ 	.short	0x010a
        /*046e*/ 	.byte	0x22
	.zero		1


	//   ....[56]....
        /*0470*/ 	.word	0x00003720
        /*0474*/ 	.word	0x000000ff
        /*0478*/ 	.word	0x00000000
        /*047c*/ 	.short	0x010a
        /*047e*/ 	.byte	0x06
	.zero		1


	//   ....[57]....
        /*0480*/ 	.word	0x000037b0
        /*0484*/ 	.word	0x000000ff
        /*0488*/ 	.word	0x00000000
        /*048c*/ 	.short	0x010a
        /*048e*/ 	.byte	0x06
	.zero		1


	//   ....[58]....
        /*0490*/ 	.word	0x00003840
        /*0494*/ 	.word	0x000000ff
        /*0498*/ 	.word	0x00000000
        /*049c*/ 	.short	0x010a
        /*049e*/ 	.byte	0x06
	.zero		1


	//   ....[59]....
        /*04a0*/ 	.word	0x000038d0
        /*04a4*/ 	.word	0x000000ff
        /*04a8*/ 	.word	0x00000000
        /*04ac*/ 	.short	0x010a
        /*04ae*/ 	.byte	0x07
	.zero		1


	//   ....[60]....
        /*04b0*/ 	.word	0x00003d00
        /*04b4*/ 	.word	0x00000000
        /*04b8*/ 	.word	0x00000060
        /*04bc*/ 	.short	0x010a
        /*04be*/ 	.byte	0xff
	.zero		1


	//   ....[61]....
        /*04c0*/ 	.word	0x00003dc0
        /*04c4*/ 	.word	0x00000000
        /*04c8*/ 	.word	0x00000000
        /*04cc*/ 	.short	0x0101
        /*04ce*/ 	.byte	0xff
	.zero		1


	//   ....[62]....
        /*04d0*/ 	.word	0x000040e0
        /*04d4*/ 	.word	0x000000ff
        /*04d8*/ 	.word	0x00000058
        /*04dc*/ 	.short	0x010a
        /*04de*/ 	.byte	0x07
	.zero		1


	//   ....[63]....
        /*04e0*/ 	.word	0x00004300
        /*04e4*/ 	.word	0x000000ff
        /*04e8*/ 	.word	0x00000038
        /*04ec*/ 	.short	0x010a
        /*04ee*/ 	.byte	0x0f
	.zero		1


	//   ....[64]....
        /*04f0*/ 	.word	0x00004500
        /*04f4*/ 	.word	0x000000ff
        /*04f8*/ 	.word	0x00000020
        /*04fc*/ 	.short	0x010b
        /*04fe*/ 	.byte	0x0f
	.zero		1


	//   ....[65]....
        /*0500*/ 	.word	0x00004550
        /*0504*/ 	.word	0x000000ff
        /*0508*/ 	.word	0x00000000
        /*050c*/ 	.short	0x0101
        /*050e*/ 	.byte	0x10
	.zero		1


	//   ....[66]....
        /*0510*/ 	.word	0x00004590
        /*0514*/ 	.word	0x000000ff
        /*0518*/ 	.word	0x00000038
        /*051c*/ 	.short	0x010a
        /*051e*/ 	.byte	0x0d
	.zero		1


	//   ....[67]....
        /*0520*/ 	.word	0x000047d0
        /*0524*/ 	.word	0x000000ff
        /*0528*/ 	.word	0x00000020
        /*052c*/ 	.short	0x010b
        /*052e*/ 	.byte	0x0d
	.zero		1


	//   ....[68]....
        /*0530*/ 	.word	0x00004840
        /*0534*/ 	.word	0x000000ff
        /*0538*/ 	.word	0x00000000
        /*053c*/ 	.short	0x0101
        /*053e*/ 	.byte	0x0f
	.zero		1


	//   ....[69]....
        /*0540*/ 	.word	0x00004890
        /*0544*/ 	.word	0x000000ff
        /*0548*/ 	.word	0x00000000
        /*054c*/ 	.short	0x010a
        /*054e*/ 	.byte	0x04
	.zero		1


	//   ....[70]....
        /*0550*/ 	.word	0x00004920
        /*0554*/ 	.word	0x000000ff
        /*0558*/ 	.word	0x00000000
        /*055c*/ 	.short	0x010a
        /*055e*/ 	.byte	0x04
	.zero		1


	//   ....[71]....
        /*0560*/ 	.word	0x000049c0
        /*0564*/ 	.word	0x00000000
        /*0568*/ 	.word	0x00000000
        /*056c*/ 	.short	0x010a
        /*056e*/ 	.byte	0xff
	.zero		1


	//   ....[72]....
        /*0570*/ 	.word	0x00004d30
        /*0574*/ 	.word	0x00000000
        /*0578*/ 	.word	0x00000060
        /*057c*/ 	.short	0x010a
        /*057e*/ 	.byte	0xff
	.zero		1


	//   ....[73]....
        /*0580*/ 	.word	0x00004e40
        /*0584*/ 	.word	0x00000000
        /*0588*/ 	.word	0x00000000
        /*058c*/ 	.short	0x0101
        /*058e*/ 	.byte	0xff
	.zero		1


	//   ....[74]....
        /*0590*/ 	.word	0x00005850
        /*0594*/ 	.word	0x00000002
        /*0598*/ 	.word	0x00000020
        /*059c*/ 	.short	0x010a
        /*059e*/ 	.byte	0xff
	.zero		1


	//   ....[75]....
        /*05a0*/ 	.word	0x00005890
        /*05a4*/ 	.word	0x0000002c
        /*05a8*/ 	.word	0x00000080
        /*05ac*/ 	.short	0x010a
        /*05ae*/ 	.byte	0xff
	.zero		1


	//   ....[76]....
        /*05b0*/ 	.word	0x00005980
        /*05b4*/ 	.word	0x00000002
        /*05b8*/ 	.word	0x00000020
        /*05bc*/ 	.short	0x010a
        /*05be*/ 	.byte	0xff
	.zero		1


	//   ....[77]....
        /*05c0*/ 	.word	0x00005b10
        /*05c4*/ 	.word	0x0000002c
        /*05c8*/ 	.word	0x00000080
        /*05cc*/ 	.short	0x010a
        /*05ce*/ 	.byte	0xff
	.zero		1


	//   ....[78]....
        /*05d0*/ 	.word	0x000062d0
        /*05d4*/ 	.word	0x00000000
        /*05d8*/ 	.word	0x00000000
        /*05dc*/ 	.short	0x0101
        /*05de*/ 	.byte	0xff
	.zero		1


	//   ....[79]....
        /*05e0*/ 	.word	0x000062e0
        /*05e4*/ 	.word	0x00000002
        /*05e8*/ 	.word	0x00000020
        /*05ec*/ 	.short	0x010a
        /*05ee*/ 	.byte	0xff
	.zero		1


	//   ....[80]....
        /*05f0*/ 	.word	0x000063a0
        /*05f4*/ 	.word	0x00000002
        /*05f8*/ 	.word	0x00000020
        /*05fc*/ 	.short	0x010a
        /*05fe*/ 	.byte	0xff
	.zero		1


	//   ....[81]....
        /*0600*/ 	.word	0x00006700
        /*0604*/ 	.word	0x000000ff
        /*0608*/ 	.word	0x00000000
        /*060c*/ 	.short	0x0101
        /*060e*/ 	.byte	0x05
	.zero		1


	//   ....[82]....
        /*0610*/ 	.word	0x00006c90
        /*0614*/ 	.word	0x00000000
        /*0618*/ 	.word	0x00000000
        /*061c*/ 	.short	0x0101
        /*061e*/ 	.byte	0xff
	.zero		1


	//   ....[83]....
        /*0620*/ 	.word	0x00006f00
        /*0624*/ 	.word	0x000000ff
        /*0628*/ 	.word	0x00000000
        /*062c*/ 	.short	0x0101
        /*062e*/ 	.byte	0x04
	.zero		1


	//   ....[84]....
        /*0630*/ 	.word	0x00006f20
        /*0634*/ 	.word	0x00000002
        /*0638*/ 	.word	0x000000d0
        /*063c*/ 	.short	0x010a
        /*063e*/ 	.byte	0xff
	.zero		1


	//   ....[85]....
        /*0640*/ 	.word	0x00006f80
        /*0644*/ 	.word	0x00000002
        /*0648*/ 	.word	0x00000010
        /*064c*/ 	.short	0x010a
        /*064e*/ 	.byte	0xff
	.zero		1


	//   ....[86]....
        /*0650*/ 	.word	0x00006fe0
        /*0654*/ 	.word	0x00000002
        /*0658*/ 	.word	0x00000010
        /*065c*/ 	.short	0x010a
        /*065e*/ 	.byte	0xff
	.zero		1


	//   ....[87]....
        /*0660*/ 	.word	0x00007030
        /*0664*/ 	.word	0x00000002
        /*0668*/ 	.word	0x00000060
        /*066c*/ 	.short	0x010a
        /*066e*/ 	.byte	0xff
	.zero		1


	//   ....[88]....
        /*0670*/ 	.word	0x00007090
        /*0674*/ 	.word	0x00000000
        /*0678*/ 	.word	0x00000000
        /*067c*/ 	.short	0x010a
        /*067e*/ 	.byte	0xff
	.zero		1


	//   ....[89]....
        /*0680*/ 	.word	0x000070e0
        /*0684*/ 	.word	0x00000000
        /*0688*/ 	.word	0x000000c0
        /*068c*/ 	.short	0x010a
        /*068e*/ 	.byte	0xff
	.zero		1


	//   ....[90]....
        /*0690*/ 	.word	0x00007140
        /*0694*/ 	.word	0x00000000
        /*0698*/ 	.word	0x00000070
        /*069c*/ 	.short	0x010a
        /*069e*/ 	.byte	0xff
	.zero		1


	//   ....[91]....
        /*06a0*/ 	.word	0x00007190
        /*06a4*/ 	.word	0x00000000
        /*06a8*/ 	.word	0x00000060
        /*06ac*/ 	.short	0x010a
        /*06ae*/ 	.byte	0xff
	.zero		1


	//   ....[92]....
        /*06b0*/ 	.word	0x000071f0
        /*06b4*/ 	.word	0x00000000
        /*06b8*/ 	.word	0x00000070
        /*06bc*/ 	.short	0x010a
        /*06be*/ 	.byte	0xff
	.zero		1


	//   ....[93]....
        /*06c0*/ 	.word	0x00007240
        /*06c4*/ 	.word	0x00000000
        /*06c8*/ 	.word	0x00000060
        /*06cc*/ 	.short	0x010a
        /*06ce*/ 	.byte	0xff
	.zero		1


	//   ....[94]....
        /*06d0*/ 	.word	0x000072a0
        /*06d4*/ 	.word	0x00000002
        /*06d8*/ 	.word	0x000000a0
        /*06dc*/ 	.short	0x010a
        /*06de*/ 	.byte	0xff
	.zero		1


	//   ....[95]....
        /*06e0*/ 	.word	0x00007300
        /*06e4*/ 	.word	0x00000000
        /*06e8*/ 	.word	0x00000000
        /*06ec*/ 	.short	0x010a
        /*06ee*/ 	.byte	0xff
	.zero		1


	//   ....[96]....
        /*06f0*/ 	.word	0x00007360
        /*06f4*/ 	.word	0x00000000
        /*06f8*/ 	.word	0x00000000
        /*06fc*/ 	.short	0x010a
        /*06fe*/ 	.byte	0xff
	.zero		1


	//   ....[97]....
        /*0700*/ 	.word	0x000073c0
        /*0704*/ 	.word	0x00000000
        /*0708*/ 	.word	0x00000000
        /*070c*/ 	.short	0x010a
        /*070e*/ 	.byte	0xff
	.zero		1


	//   ....[98]....
        /*0710*/ 	.word	0x00007420
        /*0714*/ 	.word	0x00000000
        /*0718*/ 	.word	0x00000000
        /*071c*/ 	.short	0x010a
        /*071e*/ 	.byte	0xff
	.zero		1


	//   ....[99]....
        /*0720*/ 	.word	0x00007480
        /*0724*/ 	.word	0x00000000
        /*0728*/ 	.word	0x00000000
        /*072c*/ 	.short	0x010a
        /*072e*/ 	.byte	0xff
	.zero		1


	//   ....[100]....
        /*0730*/ 	.word	0x000074d0
        /*0734*/ 	.word	0x00000000
        /*0738*/ 	.word	0x00000060
        /*073c*/ 	.short	0x010a
        /*073e*/ 	.byte	0xff
	.zero		1


	//   ....[101]....
        /*0740*/ 	.word	0x00007530
        /*0744*/ 	.word	0x00000000
        /*0748*/ 	.word	0x00000058
        /*074c*/ 	.short	0x010a
        /*074e*/ 	.byte	0xff
	.zero		1


	//   ....[102]....
        /*0750*/ 	.word	0x00007590
        /*0754*/ 	.word	0x00000000
        /*0758*/ 	.word	0x00000038
        /*075c*/ 	.short	0x010a
        /*075e*/ 	.byte	0xff
	.zero		1


	//   ....[103]....
        /*0760*/ 	.word	0x000075f0
        /*0764*/ 	.word	0x00000000
        /*0768*/ 	.word	0x00000038
        /*076c*/ 	.short	0x010a
        /*076e*/ 	.byte	0xff
	.zero		1


	//   ....[104]....
        /*0770*/ 	.word	0x00007650
        /*0774*/ 	.word	0x00000000
        /*0778*/ 	.word	0x00000000
        /*077c*/ 	.short	0x010a
        /*077e*/ 	.byte	0xff
	.zero		1


	//   ....[105]....
        /*0780*/ 	.word	0x000076b0
        /*0784*/ 	.word	0x00000000
        /*0788*/ 	.word	0x00000000
        /*078c*/ 	.short	0x010a
        /*078e*/ 	.byte	0xff
	.zero		1


	//   ....[106]....
        /*0790*/ 	.word	0x00007700
        /*0794*/ 	.word	0x00000000
        /*0798*/ 	.word	0x00000060
        /*079c*/ 	.short	0x010a
        /*079e*/ 	.byte	0xff
	.zero		1


	//   ....[107]....
        /*07a0*/ 	.word	0x00007750
        /*07a4*/ 	.word	0x00000002
        /*07a8*/ 	.word	0x00000020
        /*07ac*/ 	.short	0x010a
        /*07ae*/ 	.byte	0xff
	.zero		1


	//   ....[108]....
        /*07b0*/ 	.word	0x000077a0
        /*07b4*/ 	.word	0x0000002c
        /*07b8*/ 	.word	0x00000080
        /*07bc*/ 	.short	0x010a
        /*07be*/ 	.byte	0xff
	.zero		1


	//   ....[109]....
        /*07c0*/ 	.word	0x000077f0
        /*07c4*/ 	.word	0x00000002
        /*07c8*/ 	.word	0x00000020
        /*07cc*/ 	.short	0x010a
        /*07ce*/ 	.byte	0xff
	.zero		1


	//----- nvinfo : EIATTR_NUM_MBARRIERS
	.align		4
.L_47:
        /*07d0*/ 	.byte	0x03, 0x38
        /*07d2*/ 	.short	0x001c


	//----- nvinfo : EIATTR_EXIT_INSTR_OFFSETS
	.align		4
        /*07d4*/ 	.byte	0x04, 0x1c
        /*07d6*/ 	.short	(.L_49 - .L_48)


	//   ....[0]....
.L_48:
        /*07d8*/ 	.word	0x000024c0


	//   ....[1]....
        /*07dc*/ 	.word	0x000029b0


	//   ....[2]....
        /*07e0*/ 	.word	0x00002a10


	//   ....[3]....
        /*07e4*/ 	.word	0x00003b30


	//   ....[4]....
        /*07e8*/ 	.word	0x000049f0


	//   ....[5]....
        /*07ec*/ 	.word	0x00004a30


	//   ....[6]....
        /*07f0*/ 	.word	0x00006df0


	//   ....[7]....
        /*07f4*/ 	.word	0x00006e70


	//   ....[8]....
        /*07f8*/ 	.word	0x00006ea0


	//   ....[9]....
        /*07fc*/ 	.word	0x00006f10


	//----- nvinfo : EIATTR_MAX_THREADS
	.align		4
.L_49:
        /*0800*/ 	.byte	0x04, 0x05
        /*0802*/ 	.short	(.L_51 - .L_50)
.L_50:
        /*0804*/ 	.word	0x00000100
        /*0808*/ 	.word	0x00000001
        /*080c*/ 	.word	0x00000001


	//----- nvinfo : EIATTR_CRS_STACK_SIZE
	.align		4
.L_51:
        /*0810*/ 	.byte	0x04, 0x1e
        /*0812*/ 	.short	(.L_53 - .L_52)
.L_52:
        /*0814*/ 	.word	0x00000000


	//----- nvinfo : EIATTR_CBANK_PARAM_SIZE
	.align		4
.L_53:
        /*0818*/ 	.byte	0x03, 0x19
        /*081a*/ 	.short	0x0800


	//----- nvinfo : EIATTR_PARAM_CBANK
	.align		4
        /*081c*/ 	.byte	0x04, 0x0a
        /*081e*/ 	.short	(.L_55 - .L_54)
	.align		4
.L_54:
        /*0820*/ 	.word	index@(.nv.constant0._ZN7cutlass13device_kernelINS_4gemm6kernel13GemmUniversalIN4cute5tupleIJiiiiEEENS1_10collective13CollectiveMmaINS1_35MainloopSm100TmaUmmaWarpSpecializedILi2ELi2ELi4ENS5_IJNS4_1CILi1EEESB_SB_EEEEENS5_IJNSA_ILi64EEESE_NSA_ILi128EEEEEENS_10bfloat16_tENS5_IJlSB_lEEESH_SI_NS4_8TiledMMAINS4_8MMA_AtomIJNS4_20SM100_MMA_F16BF16_SSISH_SH_fLi64ELi64ELNS4_4UMMA5MajorE0ELSN_0ELNSM_7ScaleInE0ELSO_0EEEEEENS4_6LayoutISC_NS5_IJNSA_ILi0EEESS_SS_EEEEENS5_IJNS4_10UnderscoreESV_SV_EEEEENS4_13SM90_TMA_LOADENS4_14ComposedLayoutINS4_7SwizzleILi3ELi4ELi3EEENS4_18smem_ptr_flag_bitsILi16EEENSR_INS5_IJNSA_ILi8EEESE_EEENS5_IJSE_SB_EEEEEEEvNS4_8identityESY_S18_vS19_EENS_8epilogue10collective18CollectiveEpilogueINS1B_23Sm100TmaWarpSpecializedILi3ELi2ELi16ELb1ELb0EEEJSG_NS5_IJNSR_ISE_SB_EENSR_INSA_ILi32EEESB_EEEEESH_SI_SH_SI_NS1B_6fusion15FusionCallbacksIS1F_NS1K_17LinearCombinationISH_fSH_fLNS_15FloatRoundStyleE2EEESG_S1J_JEEENS4_5SM1004TMEM4LOAD26SM100_TMEM_LOAD_16dp256b4xESY_NSZ_INS10_ILi2ELi4ELi3EEES13_NSR_INS5_IJS14_S1H_EEENS5_IJS1H_SB_EEEEEEENS4_17SM75_U32x4_LDSM_NENS4_14SM90_TMA_STOREES1Y_NS4_17SM90_U32x4_STSM_NENS4_39AutoVectorizingCopyWithAssumedAlignmentILi128EEEEEEvvEEEEvNT_6ParamsE)
        /*0824*/ 	.short	0x0380
        /*0826*/ 	.short	0x0800


	//----- nvinfo : EIATTR_SW_WAR
	.align		4
.L_55:
        /*0828*/ 	.byte	0x04, 0x36
        /*082a*/ 	.short	(.L_57 - .L_56)
.L_56:
        /*082c*/ 	.word	0x00000008
.L_57:


//--------------------- .nv.callgraph             --------------------------
	.section	.nv.callgraph,"",@"SHT_CUDA_CALLGRAPH"
	.align	4
	.sectionentsize	8
	.align		4
        /*0000*/ 	.word	0x00000000
	.align		4
        /*0004*/ 	.word	0xffffffff
	.align		4
        /*0008*/ 	.word	index@(_ZN7cutlass13device_kernelINS_4gemm6kernel13GemmUniversalIN4cute5tupleIJiiiiEEENS1_10collective13CollectiveMmaINS1_35MainloopSm100TmaUmmaWarpSpecializedILi2ELi2ELi4ENS5_IJNS4_1CILi1EEESB_SB_EEEEENS5_IJNSA_ILi64EEESE_NSA_ILi128EEEEEENS_10bfloat16_tENS5_IJlSB_lEEESH_SI_NS4_8TiledMMAINS4_8MMA_AtomIJNS4_20SM100_MMA_F16BF16_SSISH_SH_fLi64ELi64ELNS4_4UMMA5MajorE0ELSN_0ELNSM_7ScaleInE0ELSO_0EEEEEENS4_6LayoutISC_NS5_IJNSA_ILi0EEESS_SS_EEEEENS5_IJNS4_10UnderscoreESV_SV_EEEEENS4_13SM90_TMA_LOADENS4_14ComposedLayoutINS4_7SwizzleILi3ELi4ELi3EEENS4_18smem_ptr_flag_bitsILi16EEENSR_INS5_IJNSA_ILi8EEESE_EEENS5_IJSE_SB_EEEEEEEvNS4_8identityESY_S18_vS19_EENS_8epilogue10collective18CollectiveEpilogueINS1B_23Sm100TmaWarpSpecializedILi3ELi2ELi16ELb1ELb0EEEJSG_NS5_IJNSR_ISE_SB_EENSR_INSA_ILi32EEESB_EEEEESH_SI_SH_SI_NS1B_6fusion15FusionCallbacksIS1F_NS1K_17LinearCombinationISH_fSH_fLNS_15FloatRoundStyleE2EEESG_S1J_JEEENS4_5SM1004TMEM4LOAD26SM100_TMEM_LOAD_16dp256b4xESY_NSZ_INS10_ILi2ELi4ELi3EEES13_NSR_INS5_IJS14_S1H_EEENS5_IJS1H_SB_EEEEEEENS4_17SM75_U32x4_LDSM_NENS4_14SM90_TMA_STOREES1Y_NS4_17SM90_U32x4_STSM_NENS4_39AutoVectorizingCopyWithAssumedAlignmentILi128EEEEEEvvEEEEvNT_6ParamsE)
	.align		4
        /*000c*/ 	.word	index@(__assertfail)
	.align		4
        /*0010*/ 	.word	0x00000000
	.align		4
        /*0014*/ 	.word	0xfffffffe
	.align		4
        /*0018*/ 	.word	0x00000000
	.align		4
        /*001c*/ 	.word	0xfffffffd
	.align		4
        /*0020*/ 	.word	0x00000000
	.align		4
        /*0024*/ 	.word	0xfffffffc


//--------------------- .nv.constant4             --------------------------
	.section	.nv.constant4,"a",@progbits
	.align	8
	.align		8
.nv.constant4:
        /*0000*/ 	.dword	__assertfail
	.align		8
        /*0008*/ 	.dword	__unnamed_1
	.align		8
        /*0010*/ 	.dword	__unnamed_2
	.align		8
        /*0018*/ 	.dword	_ZN40_INTERNAL_fe069ea9_4_k_cu_91ce4f5a_351944cuda3std3__45__cpo5beginE
	.align		8
        /*0020*/ 	.dword	_ZN40_INTERNAL_fe069ea9_4_k_cu_91ce4f5a_351944cuda3std3__45__cpo3endE
	.align		8
        /*0028*/ 	.dword	_ZN40_INTERNAL_fe069ea9_4_k_cu_91ce4f5a_351944cuda3std3__45__cpo6cbeginE
	.align		8
        /*0030*/ 	.dword	_ZN40_INTERNAL_fe069ea9_4_k_cu_91ce4f5a_351944cuda3std3__45__cpo4cendE
	.align		8
        /*0038*/ 	.dword	_ZN40_INTERNAL_fe069ea9_4_k_cu_91ce4f5a_351944cuda3std3__442_GLOBAL__N__fe069ea9_4_k_cu_91ce4f5a_351946ignoreE
	.align		8
        /*0040*/ 	.dword	_ZN40_INTERNAL_fe069ea9_4_k_cu_91ce4f5a_351944cuda3std3__419piecewise_constructE
	.align		8
        /*0048*/ 	.dword	_ZN40_INTERNAL_fe069ea9_4_k_cu_91ce4f5a_351944cuda3std3__48in_placeE
	.align		8
        /*0050*/ 	.dword	_ZN40_INTERNAL_fe069ea9_4_k_cu_91ce4f5a_351944cuda3std6ranges3__45__cpo4swapE
	.align		8
        /*0058*/ 	.dword	_ZN40_INTERNAL_fe069ea9_4_k_cu_91ce4f5a_351944cuda3std6ranges3__45__cpo9iter_moveE
	.align		8
        /*0060*/ 	.dword	_ZN40_INTERNAL_fe069ea9_4_k_cu_91ce4f5a_351944cute7productE
	.align		8
        /*0068*/ 	.dword	_ZN40_INTERNAL_fe069ea9_4_k_cu_91ce4f5a_351944cute1_E
	.align		8
        /*0070*/ 	.dword	$str$25
	.align		8
        /*0078*/ 	.dword	$str$26
	.align		8
        /*0080*/ 	.dword	$str$27
	.align		8
        /*0088*/ 	.dword	$str$28


//--------------------- .text._ZN7cutlass13device_kernelINS_4gemm6kernel13GemmUniversalIN4cute5tupleIJiiiiEEENS1_10collective13CollectiveMmaINS1_35MainloopSm100TmaUmmaWarpSpecializedILi2ELi2ELi4ENS5_IJNS4_1CILi1EEESB_SB_EEEEENS5_IJNSA_ILi64EEESE_NSA_ILi128EEEEEENS_10bfloat16_tENS5_IJlSB_lEEESH_SI_NS4_8TiledMMAINS4_8MMA_AtomIJNS4_20SM100_MMA_F16BF16_SSISH_SH_fLi64ELi64ELNS4_4UMMA5MajorE0ELSN_0ELNSM_7ScaleInE0ELSO_0EEEEEENS4_6LayoutISC_NS5_IJNSA_ILi0EEESS_SS_EEEEENS5_IJNS4_10UnderscoreESV_SV_EEEEENS4_13SM90_TMA_LOADENS4_14ComposedLayoutINS4_7SwizzleILi3ELi4ELi3EEENS4_18smem_ptr_flag_bitsILi16EEENSR_INS5_IJNSA_ILi8EEESE_EEENS5_IJSE_SB_EEEEEEEvNS4_8identityESY_S18_vS19_EENS_8epilogue10collective18CollectiveEpilogueINS1B_23Sm100TmaWarpSpecializedILi3ELi2ELi16ELb1ELb0EEEJSG_NS5_IJNSR_ISE_SB_EENSR_INSA_ILi32EEESB_EEEEESH_SI_SH_SI_NS1B_6fusion15FusionCallbacksIS1F_NS1K_17LinearCombinationISH_fSH_fLNS_15FloatRoundStyleE2EEESG_S1J_JEEENS4_5SM1004TMEM4LOAD26SM100_TMEM_LOAD_16dp256b4xESY_NSZ_INS10_ILi2ELi4ELi3EEES13_NSR_INS5_IJS14_S1H_EEENS5_IJS1H_SB_EEEEEEENS4_17SM75_U32x4_LDSM_NENS4_14SM90_TMA_STOREES1Y_NS4_17SM90_U32x4_STSM_NENS4_39AutoVectorizingCopyWithAssumedAlignmentILi128EEEEEEvvEEEEvNT_6ParamsE --------------------------
	.section	.text._ZN7cutlass13device_kernelINS_4gemm6kernel13GemmUniversalIN4cute5tupleIJiiiiEEENS1_10collective13CollectiveMmaINS1_35MainloopSm100TmaUmmaWarpSpecializedILi2ELi2ELi4ENS5_IJNS4_1CILi1EEESB_SB_EEEEENS5_IJNSA_ILi64EEESE_NSA_ILi128EEEEEENS_10bfloat16_tENS5_IJlSB_lEEESH_SI_NS4_8TiledMMAINS4_8MMA_AtomIJNS4_20SM100_MMA_F16BF16_SSISH_SH_fLi64ELi64ELNS4_4UMMA5MajorE0ELSN_0ELNSM_7ScaleInE0ELSO_0EEEEEENS4_6LayoutISC_NS5_IJNSA_ILi0EEESS_SS_EEEEENS5_IJNS4_10UnderscoreESV_SV_EEEEENS4_13SM90_TMA_LOADENS4_14ComposedLayoutINS4_7SwizzleILi3ELi4ELi3EEENS4_18smem_ptr_flag_bitsILi16EEENSR_INS5_IJNSA_ILi8EEESE_EEENS5_IJSE_SB_EEEEEEEvNS4_8identityESY_S18_vS19_EENS_8epilogue10collective18CollectiveEpilogueINS1B_23Sm100TmaWarpSpecializedILi3ELi2ELi16ELb1ELb0EEEJSG_NS5_IJNSR_ISE_SB_EENSR_INSA_ILi32EEESB_EEEEESH_SI_SH_SI_NS1B_6fusion15FusionCallbacksIS1F_NS1K_17LinearCombinationISH_fSH_fLNS_15FloatRoundStyleE2EEESG_S1J_JEEENS4_5SM1004TMEM4LOAD26SM100_TMEM_LOAD_16dp256b4xESY_NSZ_INS10_ILi2ELi4ELi3EEES13_NSR_INS5_IJS14_S1H_EEENS5_IJS1H_SB_EEEEEEENS4_17SM75_U32x4_LDSM_NENS4_14SM90_TMA_STOREES1Y_NS4_17SM90_U32x4_STSM_NENS4_39AutoVectorizingCopyWithAssumedAlignmentILi128EEEEEEvvEEEEvNT_6ParamsE,"ax",@progbits
	.align	128
.text._ZN7cutlass13device_kernelINS_4gemm6kernel13GemmUniversalIN4cute5tupleIJiiiiEEENS1_10collective13CollectiveMmaINS1_35MainloopSm100TmaUmmaWarpSpecializedILi2ELi2ELi4ENS5_IJNS4_1CILi1EEESB_SB_EEEEENS5_IJNSA_ILi64EEESE_NSA_ILi128EEEEEENS_10bfloat16_tENS5_IJlSB_lEEESH_SI_NS4_8TiledMMAINS4_8MMA_AtomIJNS4_20SM100_MMA_F16BF16_SSISH_SH_fLi64ELi64ELNS4_4UMMA5MajorE0ELSN_0ELNSM_7ScaleInE0ELSO_0EEEEEENS4_6LayoutISC_NS5_IJNSA_ILi0EEESS_SS_EEEEENS5_IJNS4_10UnderscoreESV_SV_EEEEENS4_13SM90_TMA_LOADENS4_14ComposedLayoutINS4_7SwizzleILi3ELi4ELi3EEENS4_18smem_ptr_flag_bitsILi16EEENSR_INS5_IJNSA_ILi8EEESE_EEENS5_IJSE_SB_EEEEEEEvNS4_8identityESY_S18_vS19_EENS_8epilogue10collective18CollectiveEpilogueINS1B_23Sm100TmaWarpSpecializedILi3ELi2ELi16ELb1ELb0EEEJSG_NS5_IJNSR_ISE_SB_EENSR_INSA_ILi32EEESB_EEEEESH_SI_SH_SI_NS1B_6fusion15FusionCallbacksIS1F_NS1K_17LinearCombinationISH_fSH_fLNS_15FloatRoundStyleE2EEESG_S1J_JEEENS4_5SM1004TMEM4LOAD26SM100_TMEM_LOAD_16dp256b4xESY_NSZ_INS10_ILi2ELi4ELi3EEES13_NSR_INS5_IJS14_S1H_EEENS5_IJS1H_SB_EEEEEEENS4_17SM75_U32x4_LDSM_NENS4_14SM90_TMA_STOREES1Y_NS4_17SM90_U32x4_STSM_NENS4_39AutoVectorizingCopyWithAssumedAlignmentILi128EEEEEEvvEEEEvNT_6ParamsE:
        .type           _ZN7cutlass13device_kernelINS_4gemm6kernel13GemmUniversalIN4cute5tupleIJiiiiEEENS1_10collective13CollectiveMmaINS1_35MainloopSm100TmaUmmaWarpSpecializedILi2ELi2ELi4ENS5_IJNS4_1CILi1EEESB_SB_EEEEENS5_IJNSA_ILi64EEESE_NSA_ILi128EEEEEENS_10bfloat16_tENS5_IJlSB_lEEESH_SI_NS4_8TiledMMAINS4_8MMA_AtomIJNS4_20SM100_MMA_F16BF16_SSISH_SH_fLi64ELi64ELNS4_4UMMA5MajorE0ELSN_0ELNSM_7ScaleInE0ELSO_0EEEEEENS4_6LayoutISC_NS5_IJNSA_ILi0EEESS_SS_EEEEENS5_IJNS4_10UnderscoreESV_SV_EEEEENS4_13SM90_TMA_LOADENS4_14ComposedLayoutINS4_7SwizzleILi3ELi4ELi3EEENS4_18smem_ptr_flag_bitsILi16EEENSR_INS5_IJNSA_ILi8EEESE_EEENS5_IJSE_SB_EEEEEEEvNS4_8identityESY_S18_vS19_EENS_8epilogue10collective18CollectiveEpilogueINS1B_23Sm100TmaWarpSpecializedILi3ELi2ELi16ELb1ELb0EEEJSG_NS5_IJNSR_ISE_SB_EENSR_INSA_ILi32EEESB_EEEEESH_SI_SH_SI_NS1B_6fusion15FusionCallbacksIS1F_NS1K_17LinearCombinationISH_fSH_fLNS_15FloatRoundStyleE2EEESG_S1J_JEEENS4_5SM1004TMEM4LOAD26SM100_TMEM_LOAD_16dp256b4xESY_NSZ_INS10_ILi2ELi4ELi3EEES13_NSR_INS5_IJS14_S1H_EEENS5_IJS1H_SB_EEEEEEENS4_17SM75_U32x4_LDSM_NENS4_14SM90_TMA_STOREES1Y_NS4_17SM90_U32x4_STSM_NENS4_39AutoVectorizingCopyWithAssumedAlignmentILi128EEEEEEvvEEEEvNT_6ParamsE,@function
        .size           _ZN7cutlass13device_kernelINS_4gemm6kernel13GemmUniversalIN4cute5tupleIJiiiiEEENS1_10collective13CollectiveMmaINS1_35MainloopSm100TmaUmmaWarpSpecializedILi2ELi2ELi4ENS5_IJNS4_1CILi1EEESB_SB_EEEEENS5_IJNSA_ILi64EEESE_NSA_ILi128EEEEEENS_10bfloat16_tENS5_IJlSB_lEEESH_SI_NS4_8TiledMMAINS4_8MMA_AtomIJNS4_20SM100_MMA_F16BF16_SSISH_SH_fLi64ELi64ELNS4_4UMMA5MajorE0ELSN_0ELNSM_7ScaleInE0ELSO_0EEEEEENS4_6LayoutISC_NS5_IJNSA_ILi0EEESS_SS_EEEEENS5_IJNS4_10UnderscoreESV_SV_EEEEENS4_13SM90_TMA_LOADENS4_14ComposedLayoutINS4_7SwizzleILi3ELi4ELi3EEENS4_18smem_ptr_flag_bitsILi16EEENSR_INS5_IJNSA_ILi8EEESE_EEENS5_IJSE_SB_EEEEEEEvNS4_8identityESY_S18_vS19_EENS_8epilogue10collective18CollectiveEpilogueINS1B_23Sm100TmaWarpSpecializedILi3ELi2ELi16ELb1ELb0EEEJSG_NS5_IJNSR_ISE_SB_EENSR_INSA_ILi32EEESB_EEEEESH_SI_SH_SI_NS1B_6fusion15FusionCallbacksIS1F_NS1K_17LinearCombinationISH_fSH_fLNS_15FloatRoundStyleE2EEESG_S1J_JEEENS4_5SM1004TMEM4LOAD26SM100_TMEM_LOAD_16dp256b4xESY_NSZ_INS10_ILi2ELi4ELi3EEES13_NSR_INS5_IJS14_S1H_EEENS5_IJS1H_SB_EEEEEEENS4_17SM75_U32x4_LDSM_NENS4_14SM90_TMA_STOREES1Y_NS4_17SM90_U32x4_STSM_NENS4_39AutoVectorizingCopyWithAssumedAlignmentILi128EEEEEEvvEEEEvNT_6ParamsE,(.L_x_148 - _ZN7cutlass13device_kernelINS_4gemm6kernel13GemmUniversalIN4cute5tupleIJiiiiEEENS1_10collective13CollectiveMmaINS1_35MainloopSm100TmaUmmaWarpSpecializedILi2ELi2ELi4ENS5_IJNS4_1CILi1EEESB_SB_EEEEENS5_IJNSA_ILi64EEESE_NSA_ILi128EEEEEENS_10bfloat16_tENS5_IJlSB_lEEESH_SI_NS4_8TiledMMAINS4_8MMA_AtomIJNS4_20SM100_MMA_F16BF16_SSISH_SH_fLi64ELi64ELNS4_4UMMA5MajorE0ELSN_0ELNSM_7ScaleInE0ELSO_0EEEEEENS4_6LayoutISC_NS5_IJNSA_ILi0EEESS_SS_EEEEENS5_IJNS4_10UnderscoreESV_SV_EEEEENS4_13SM90_TMA_LOADENS4_14ComposedLayoutINS4_7SwizzleILi3ELi4ELi3EEENS4_18smem_ptr_flag_bitsILi16EEENSR_INS5_IJNSA_ILi8EEESE_EEENS5_IJSE_SB_EEEEEEEvNS4_8identityESY_S18_vS19_EENS_8epilogue10collective18CollectiveEpilogueINS1B_23Sm100TmaWarpSpecializedILi3ELi2ELi16ELb1ELb0EEEJSG_NS5_IJNSR_ISE_SB_EENSR_INSA_ILi32EEESB_EEEEESH_SI_SH_SI_NS1B_6fusion15FusionCallbacksIS1F_NS1K_17LinearCombinationISH_fSH_fLNS_15FloatRoundStyleE2EEESG_S1J_JEEENS4_5SM1004TMEM4LOAD26SM100_TMEM_LOAD_16dp256b4xESY_NSZ_INS10_ILi2ELi4ELi3EEES13_NSR_INS5_IJS14_S1H_EEENS5_IJS1H_SB_EEEEEEENS4_17SM75_U32x4_LDSM_NENS4_14SM90_TMA_STOREES1Y_NS4_17SM90_U32x4_STSM_NENS4_39AutoVectorizingCopyWithAssumedAlignmentILi128EEEEEEvvEEEEvNT_6ParamsE)
        .other          _ZN7cutlass13device_kernelINS_4gemm6kernel13GemmUniversalIN4cute5tupleIJiiiiEEENS1_10collective13CollectiveMmaINS1_35MainloopSm100TmaUmmaWarpSpecializedILi2ELi2ELi4ENS5_IJNS4_1CILi1EEESB_SB_EEEEENS5_IJNSA_ILi64EEESE_NSA_ILi128EEEEEENS_10bfloat16_tENS5_IJlSB_lEEESH_SI_NS4_8TiledMMAINS4_8MMA_AtomIJNS4_20SM100_MMA_F16BF16_SSISH_SH_fLi64ELi64ELNS4_4UMMA5MajorE0ELSN_0ELNSM_7ScaleInE0ELSO_0EEEEEENS4_6LayoutISC_NS5_IJNSA_ILi0EEESS_SS_EEEEENS5_IJNS4_10UnderscoreESV_SV_EEEEENS4_13SM90_TMA_LOADENS4_14ComposedLayoutINS4_7SwizzleILi3ELi4ELi3EEENS4_18smem_ptr_flag_bitsILi16EEENSR_INS5_IJNSA_ILi8EEESE_EEENS5_IJSE_SB_EEEEEEEvNS4_8identityESY_S18_vS19_EENS_8epilogue10collective18CollectiveEpilogueINS1B_23Sm100TmaWarpSpecializedILi3ELi2ELi16ELb1ELb0EEEJSG_NS5_IJNSR_ISE_SB_EENSR_INSA_ILi32EEESB_EEEEESH_SI_SH_SI_NS1B_6fusion15FusionCallbacksIS1F_NS1K_17LinearCombinationISH_fSH_fLNS_15FloatRoundStyleE2EEESG_S1J_JEEENS4_5SM1004TMEM4LOAD26SM100_TMEM_LOAD_16dp256b4xESY_NSZ_INS10_ILi2ELi4ELi3EEES13_NSR_INS5_IJS14_S1H_EEENS5_IJS1H_SB_EEEEEEENS4_17SM75_U32x4_LDSM_NENS4_14SM90_TMA_STOREES1Y_NS4_17SM90_U32x4_STSM_NENS4_39AutoVectorizingCopyWithAssumedAlignmentILi128EEEEEEvvEEEEvNT_6ParamsE,@"STO_CUDA_ENTRY STV_DEFAULT"
_ZN7cutlass13device_kernelINS_4gemm6kernel13GemmUniversalIN4cute5tupleIJiiiiEEENS1_10collective13CollectiveMmaINS1_35MainloopSm100TmaUmmaWarpSpecializedILi2ELi2ELi4ENS5_IJNS4_1CILi1EEESB_SB_EEEEENS5_IJNSA_ILi64EEESE_NSA_ILi128EEEEEENS_10bfloat16_tENS5_IJlSB_lEEESH_SI_NS4_8TiledMMAINS4_8MMA_AtomIJNS4_20SM100_MMA_F16BF16_SSISH_SH_fLi64ELi64ELNS4_4UMMA5MajorE0ELSN_0ELNSM_7ScaleInE0ELSO_0EEEEEENS4_6LayoutISC_NS5_IJNSA_ILi0EEESS_SS_EEEEENS5_IJNS4_10UnderscoreESV_SV_EEEEENS4_13SM90_TMA_LOADENS4_14ComposedLayoutINS4_7SwizzleILi3ELi4ELi3EEENS4_18smem_ptr_flag_bitsILi16EEENSR_INS5_IJNSA_ILi8EEESE_EEENS5_IJSE_SB_EEEEEEEvNS4_8identityESY_S18_vS19_EENS_8epilogue10collective18CollectiveEpilogueINS1B_23Sm100TmaWarpSpecializedILi3ELi2ELi16ELb1ELb0EEEJSG_NS5_IJNSR_ISE_SB_EENSR_INSA_ILi32EEESB_EEEEESH_SI_SH_SI_NS1B_6fusion15FusionCallbacksIS1F_NS1K_17LinearCombinationISH_fSH_fLNS_15FloatRoundStyleE2EEESG_S1J_JEEENS4_5SM1004TMEM4LOAD26SM100_TMEM_LOAD_16dp256b4xESY_NSZ_INS10_ILi2ELi4ELi3EEES13_NSR_INS5_IJS14_S1H_EEENS5_IJS1H_SB_EEEEEEENS4_17SM75_U32x4_LDSM_NENS4_14SM90_TMA_STOREES1Y_NS4_17SM90_U32x4_STSM_NENS4_39AutoVectorizingCopyWithAssumedAlignmentILi128EEEEEEvvEEEEvNT_6ParamsE:
[----:B------:R-:W1:Y:S01]  /*0000*/  LDC R1, c[0x0][0x37c] ;  /* 0x0000df00ff017b82 */ /* 0x000e620000000800 */
[----:B------:R-:W2:Y:S01]  /*0010*/  S2R R70, SR_TID.X ;  /* 0x0000000000467919 */ /* 0x000ea20000002100 */
[----:B------:R-:W3:Y:S01]  /*0020*/  LDCU.64 UR4, c[0x0][0x890] ;  /* 0x00011200ff0477ac */ /* 0x000ee20008000a00 */
[----:B------:R-:W-:Y:S02]  /*0030*/  PRMT R60, RZ, 0x7610, R60 ;  /* 0x00007610ff3c7816 */ /* 0x000fe4000000003c */
[----:B------:R-:W-:Y:S01]  /*0040*/  ELECT P5, URZ, PT ;  /* 0x0000000000ff782f */ /* 0x000fe200038a0000 */
[----:B------:R-:W4:Y:S01]  /*0050*/  LDCU.64 UR46, c[0x0][0x358] ;  /* 0x00006b00ff2e77ac */ /* 0x000f220008000a00 */
[----:B---3--:R-:W-:-:S04]  /*0060*/  UISETP.NE.U32.AND UP0, UPT, UR4, URZ, UPT ;  /* 0x000000ff0400728c */ /* 0x008fc8000bf05070 */
[----:B------:R-:W-:Y:S01]  /*0070*/  UISETP.NE.AND.EX UP0, UPT, UR5, URZ, UPT, UP0 ;  /* 0x000000ff0500728c */ /* 0x000fe2000bf05300 */
[----:B--2---:R-:W-:-:S05]  /*0080*/  SHF.R.U32.HI R65, RZ, 0x5, R70 ;  /* 0x00000005ff417819 */ /* 0x004fca0000011646 */
[----:B------:R-:W2:Y:S02]  /*0090*/  SHFL.IDX PT, R0, R65, RZ, 0x1f ;  /* 0x00001fff41007589 */ /* 0x000ea400000e0000 */
[----:B--2---:R-:W-:Y:S01]  /*00a0*/  R2UR UR8, R0 ;  /* 0x00000000000872ca */ /* 0x004fe200000e0000 */
[----:B-1--4-:R-:W-:-:S14]  /*00b0*/  BRA.U UP0, `(.L_x_0) ;  /* 0x00000001002c7547 */ /* 0x012fdc000b800000 */
[----:B------:R-:W1:Y:S02]  /*00c0*/  LDCU.64 UR6, c[0x0][0x888] ;  /* 0x00011100ff0677ac */ /* 0x000e640008000a00 */
[----:B-1----:R-:W-:-:S04]  /*00d0*/  UISETP.NE.U32.AND UP0, UPT, UR6, URZ, UPT ;  /* 0x000000ff0600728c */ /* 0x002fc8000bf05070 */
[----:B------:R-:W-:-:S09]  /*00e0*/  UISETP.NE.AND.EX UP0, UPT, UR7, URZ, UPT, UP0 ;  /* 0x000000ff0700728c */ /* 0x000fd2000bf05300 */
[----:B------:R-:W-:Y:S05]  /*00f0*/  BRA.U !UP0, `(.L_x_1) ;  /* 0x0000000108107547 */ /* 0x000fea000b800000 */
[----:B------:R-:W1:Y:S02]  /*0100*/  LDC.64 R2, c[0x0][0x888] ;  /* 0x00022200ff027b82 */ /* 0x000e640000000a00 */
[----:B-1----:R1:W5:Y:S01]  /*0110*/  LDG.E R35, desc[UR46][R2.64] ;  /* 0x0000002e02237981 */ /* 0x002362000c1e1900 */
[----:B------:R-:W-:Y:S01]  /*0120*/  HFMA2 R60, -RZ, RZ, 0, 5.9604644775390625e-08 ;  /* 0x00000001ff3c7431 */ /* 0x000fe200000001ff */
[----:B------:R-:W-:Y:S05]  /*0130*/  BRA `(.L_x_0) ;  /* 0x00000000000c7947 */ /* 0x000fea0003800000 */
.L_x_1:
[----:B------:R-:W1:Y:S01]  /*0140*/  LDCU UR6, c[0x0][0x880] ;  /* 0x00011000ff0677ac */ /* 0x000e620008000800 */
[----:B------:R-:W-:Y:S01]  /*0150*/  HFMA2 R60, -RZ, RZ, 0, 5.9604644775390625e-08 ;  /* 0x00000001ff3c7431 */ /* 0x000fe200000001ff */
[----:B-1----:R-:W-:-:S07]  /*0160*/  MOV R35, UR6 ;  /* 0x0000000600237c02 */ /* 0x002fce0008000f00 */
.L_x_0:
[----:B------:R-:W2:Y:S02]  /*0170*/  LDCU.64 UR6, c[0x0][0x8b0] ;  /* 0x00011600ff0677ac */ /* 0x000ea40008000a00 */
[----:B--2---:R-:W-:-:S04]  /*0180*/  UISETP.NE.U32.AND UP0, UPT, UR6, URZ, UPT ;  /* 0x000000ff0600728c */ /* 0x004fc8000bf05070 */
[----:B------:R-:W-:-:S09]  /*0190*/  UISETP.NE.AND.EX UP0, UPT, UR7, URZ, UPT, UP0 ;  /* 0x000000ff0700728c */ /* 0x000fd2000bf05300 */
[----:B------:R-:W-:Y:S05]  /*01a0*/  BRA.U UP0, `(.L_x_2) ;  /* 0x0000000100247547 */ /* 0x000fea000b800000 */
[----:B------:R-:W2:Y:S02]  /*01b0*/  LDCU.64 UR6, c[0x0][0x8a8] ;  /* 0x00011500ff0677ac */ /* 0x000ea40008000a00 */
[----:B--2---:R-:W-:-:S04]  /*01c0*/  UISETP.NE.U32.AND UP0, UPT, UR6, URZ, UPT ;  /* 0x000000ff0600728c */ /* 0x004fc8000bf05070 */
[----:B------:R-:W-:-:S09]  /*01d0*/  UISETP.NE.AND.EX UP0, UPT, UR7, URZ, UPT, UP0 ;  /* 0x000000ff0700728c */ /* 0x000fd2000bf05300 */
[----:B------:R-:W-:Y:S05]  /*01e0*/  BRA.U !UP0, `(.L_x_3) ;  /* 0x00000001080c7547 */ /* 0x000fea000b800000 */
[----:B-1----:R-:W1:Y:S02]  /*01f0*/  LDC.64 R2, c[0x0][0x8a8] ;  /* 0x00022a00ff027b82 */ /* 0x002e640000000a00 */
[----:B-1----:R2:W5:Y:S01]  /*0200*/  LDG.E R33, desc[UR46][R2.64] ;  /* 0x0000002e02217981 */ /* 0x002562000c1e1900 */
[----:B------:R-:W-:Y:S05]  /*0210*/  BRA `(.L_x_2) ;  /* 0x0000000000087947 */ /* 0x000fea0003800000 */
.L_x_3:
[----:B------:R-:W2:Y:S02]  /*0220*/  LDCU UR6, c[0x0][0x8a0] ;  /* 0x00011400ff0677ac */ /* 0x000ea40008000800 */
[----:B--2---:R-:W-:Y:S02]  /*0230*/  MOV R33, UR6 ;  /* 0x0000000600217c02 */ /* 0x004fe40008000f00 */
.L_x_2:
[----:B------:R-:W-:Y:S01]  /*0240*/  IMAD.U32 R0, RZ, RZ, UR8 ;  /* 0x00000008ff007e24 */ /* 0x000fe2000f8e00ff */
[----:B------:R-:W-:Y:S04]  /*0250*/  BSSY.RECONVERGENT B0, `(.L_x_4) ;  /* 0x000000c000007945 */ /* 0x000fe80003800200 */
[C---:B------:R-:W-:Y:S02]  /*0260*/  ISETP.NE.OR P1, PT, R0.reuse, 0x1, !P5 ;  /* 0x000000010000780c */ /* 0x040fe40006f25670 */
[----:B------:R-:W-:-:S11]  /*0270*/  ISETP.NE.OR P0, PT, R0, 0x3, !P5 ;  /* 0x000000030000780c */ /* 0x000fd60006f05670 */
[----:B------:R-:W-:Y:S05]  /*0280*/  @P1 BRA `(.L_x_5) ;  /* 0x0000000000201947 */ /* 0x000fea0003800000 */
[----:B------:R-:W3:Y:S02]  /*0290*/  LDCU.64 UR6, c[0x0][0x348] ;  /* 0x00006900ff0677ac */ /* 0x000ee40008000a00 */
[----:B---3--:R-:W-:Y:S02]  /*02a0*/  UIADD3 UR10, UP1, UPT, UR6, 0x80, URZ ;  /* 0x00000080060a7890 */ /* 0x008fe4000ff3e0ff */
[----:B------:R-:W-:Y:S02]  /*02b0*/  UIADD3 UR6, UP0, UPT, UR6, 0x180, URZ ;  /* 0x0000018006067890 */ /* 0x000fe4000ff1e0ff */
[----:B------:R-:W-:Y:S02]  /*02c0*/  UIADD3.X UR11, UPT, UPT, URZ, UR7, URZ, UP1, !UPT ;  /* 0x00000007ff0b7290 */ /* 0x000fe40008ffe4ff */
[----:B------:R-:W-:-:S07]  /*02d0*/  UIADD3.X UR7, UPT, UPT, URZ, UR7, URZ, UP0, !UPT ;  /* 0x00000007ff077290 */ /* 0x000fce00087fe4ff */
[----:B------:R3:W-:Y:S02]  /*02e0*/  UTMACCTL.PF [UR10] ;  /* 0x000000000a0079b9 */ /* 0x0007e40008040000 */
[----:B------:R3:W-:Y:S02]  /*02f0*/  UTMACCTL.PF [UR6] ;  /* 0x00000000060079b9 */ /* 0x0007e40008040000 */
[----:B---3--:R-:W-:Y:S01]  /*0300*/  NOP ;  /* 0x0000000000007918 */ /* 0x008fe20000000000 */
.L_x_5:
[----:B------:R-:W-:Y:S05]  /*0310*/  BSYNC.RECONVERGENT B0 ;  /* 0x0000000000007941 */ /* 0x000fea0003800200 */
.L_x_4:
[----:B------:R-:W-:Y:S04]  /*0320*/  BSSY.RECONVERGENT B0, `(.L_x_6) ;  /* 0x000000a000007945 */ /* 0x000fe80003800200 */
        /* <DEDUP_REMOVED lines=9> */
.L_x_7:
[----:B------:R-:W-:Y:S05]  /*03c0*/  BSYNC.RECONVERGENT B0 ;  /* 0x0000000000007941 */ /* 0x000fea0003800200 */
.L_x_6:
[----:B------:R-:W3:Y:S01]  /*03d0*/  LDCU.64 UR6, c[0x0][0x888] ;  /* 0x00011100ff0677ac */ /* 0x000ee20008000a00 */
[----:B------:R-:W-:Y:S02]  /*03e0*/  UISETP.EQ.U32.AND UP1, UPT, UR4, URZ, UPT ;  /* 0x000000ff0400728c */ /* 0x000fe4000bf22070 */
[----:B------:R-:W-:Y:S02]  /*03f0*/  UPLOP3.LUT UP2, UPT, UPT, UPT, UPT, 0x80, 0x8 ;  /* 0x000000000008789c */ /* 0x000fe40003f4f070 */
[----:B---3--:R-:W-:-:S04]  /*0400*/  UISETP.NE.U32.AND UP0, UPT, UR6, URZ, UPT ;  /* 0x000000ff0600728c */ /* 0x008fc8000bf05070 */
[----:B------:R-:W-:-:S04]  /*0410*/  UISETP.NE.AND.EX UP0, UPT, UR7, URZ, UPT, UP0 ;  /* 0x000000ff0700728c */ /* 0x000fc8000bf05300 */
[----:B------:R-:W-:-:S04]  /*0420*/  UISETP.EQ.OR.EX UP3, UPT, UR5, URZ, !UP0, UP1 ;  /* 0x000000ff0500728c */ /* 0x000fc8000c762710 */
[----:B------:R-:W-:-:S05]  /*0430*/  UP2UR UR53, UPR, URZ, 0x8 ;  /* 0x00000008ff357883 */ /* 0x000fca0008000000 */
[----:B------:R-:W-:Y:S07]  /*0440*/  BRA.U !UP3, `(.L_x_8) ;  /* 0x000000010b207547 */ /* 0x000fee000b800000 */
[----:B------:R-:W-:Y:S01]  /*0450*/  UISETP.NE.U32.AND UP2, UPT, UR4, URZ, UPT ;  /* 0x000000ff0400728c */ /* 0x000fe2000bf45070 */
[----:B-----5:R-:W-:Y:S01]  /*0460*/  FSETP.NEU.AND P0, PT, R35, RZ, PT ;  /* 0x000000ff2300720b */ /* 0x020fe20003f0d000 */
[----:B------:R-:W-:Y:S02]  /*0470*/  USEL UR4, URZ, 0xffffffff, UP0 ;  /* 0xffffffffff047887 */ /* 0x000fe40008000000 */
[----:B------:R-:W-:-:S10]  /*0480*/  UISETP.NE.AND.EX UP2, UPT, UR5, URZ, UPT, UP2 ;  /* 0x000000ff0500728c */ /* 0x000fd4000bf45320 */
[----:B------:R-:W-:Y:S01]  /*0490*/  VOTEU.ANY UP1, P0 ;  /* 0x0000000000ff7886 */ /* 0x000fe20000020100 */
[----:B------:R-:W-:-:S04]  /*04a0*/  @!UP2 USEL UR4, URZ, 0xffffffff, UP1 ;  /* 0xffffffffff04a887 */ /* 0x000fc80008800000 */
[----:B------:R-:W-:-:S04]  /*04b0*/  ULOP3.LUT UR4, UR4, 0x1, URZ, 0xc0, !UPT ;  /* 0x0000000104047892 */ /* 0x000fc8000f8ec0ff */
[----:B------:R-:W-:-:S11]  /*04c0*/  UISETP.NE.U32.AND UP2, UPT, UR4, 0x1, UPT ;  /* 0x000000010400788c */ /* 0x000fd6000bf45070 */
.L_x_8:
[----:B-12---:R-:W1:Y:S01]  /*04d0*/  SHFL.IDX PT, R2, R65, RZ, 0x1f ;  /* 0x00001fff41027589 */ /* 0x006e6200000e0000 */
[----:B------:R-:W-:-:S04]  /*04e0*/  UISETP.NE.AND UP1, UPT, UR8, 0x2, UPT ;  /* 0x000000020800788c */ /* 0x000fc8000bf25270 */
[----:B------:R-:W-:Y:S01]  /*04f0*/  USEL UR6, URZ, 0x1, UP1 ;  /* 0x00000001ff067887 */ /* 0x000fe20008800000 */
[----:B-1----:R-:W-:-:S13]  /*0500*/  ISETP.NE.AND P0, PT, R2, RZ, PT ;  /* 0x000000ff0200720c */ /* 0x002fda0003f05270 */
[----:B------:R-:W-:Y:S05]  /*0510*/  @P0 BRA `(.L_x_9) ;  /* 0x0000000000380947 */ /* 0x000fea0003800000 */
[----:B------:R-:W1:Y:S01]  /*0520*/  S2UR UR5, SR_CgaCtaId ;  /* 0x00000000000579c3 */ /* 0x000e620000008800 */
[----:B------:R-:W-:Y:S01]  /*0530*/  UMOV UR7, 0x400 ;  /* 0x0000040000077882 */ /* 0x000fe20000000000 */
[----:B------:R-:W-:Y:S01]  /*0540*/  UMOV UR4, 0x1 ;  /* 0x0000000100047882 */ /* 0x000fe20000000000 */
[----:B------:R-:W-:Y:S01]  /*0550*/  ELECT P0, URZ, PT ;  /* 0x0000000000ff782f */ /* 0x000fe20003800000 */
[----:B------:R-:W-:-:S04]  /*0560*/  UIADD3 UR10, UPT, UPT, -UR4, 0x100000, URZ ;  /* 0x00100000040a7890 */ /* 0x000fc8000fffe1ff */
[----:B------:R-:W-:Y:S02]  /*0570*/  USHF.L.U32 UR11, UR10, 0xb, URZ ;  /* 0x0000000b0a0b7899 */ /* 0x000fe400080006ff */
[----:B------:R-:W-:Y:S02]  /*0580*/  USHF.L.U32 UR10, UR10, 0x1, URZ ;  /* 0x000000010a0a7899 */ /* 0x000fe400080006ff */
[----:B-1----:R-:W-:Y:S01]  /*0590*/  ULEA UR5, UR5, UR7, 0x18 ;  /* 0x0000000705057291 */ /* 0x002fe2000f8ec0ff */
[----:B------:R-:W1:Y:S11]  /*05a0*/  FENCE.VIEW.ASYNC.S ;  /* 0x00000000000073c6 */ /* 0x000e760000000000 */
[----:B-1----:R1:W2:Y:S01]  /*05b0*/  SYNCS.EXCH.64 URZ, [UR5], UR10 ;  /* 0x0000000a05ff75b2 */ /* 0x0022a20008000100 */
[----:B------:R1:W3:Y:S01]  /*05c0*/  SYNCS.EXCH.64 URZ, [UR5+0x10], UR10 ;  /* 0x0000100a05ff75b2 */ /* 0x0002e20008000100 */
[----:B------:R1:W4:Y:S01]  /*05d0*/  SYNCS.EXCH.64 URZ, [UR5+0x8], UR10 ;  /* 0x0000080a05ff75b2 */ /* 0x0003220008000100 */
[----:B------:R1:W1:Y:S01]  /*05e0*/  SYNCS.EXCH.64 URZ, [UR5+0x18], UR10 ;  /* 0x0000180a05ff75b2 */ /* 0x0002620008000100 */
[----:B------:R-:W-:Y:S01]  /*05f0*/  NOP ;  /* 0x0000000000007918 */ /* 0x000fe20000000000 */
.L_x_9:
[----:B------:R-:W2:Y:S01]  /*0600*/  SHFL.IDX PT, R2, R65, RZ, 0x1f ;  /* 0x00001fff41027589 */ /* 0x000ea200000e0000 */
[----:B------:R-:W-:Y:S01]  /*0610*/  NOP ;  /* 0x0000000000007918 */ /* 0x000fe20000000000 */
[----:B--2---:R-:W-:-:S13]  /*0620*/  ISETP.NE.AND P0, PT, R2, 0x1, PT ;  /* 0x000000010200780c */ /* 0x004fda0003f05270 */
[----:B------:R-:W-:Y:S05]  /*0630*/  @P0 BRA `(.L_x_10) ;  /* 0x0000000000500947 */ /* 0x000fea0003800000 */
[----:B------:R-:W2:Y:S01]  /*0640*/  S2UR UR7, SR_CgaCtaId ;  /* 0x00000000000779c3 */ /* 0x000ea20000008800 */
[----:B------:R-:W-:Y:S01]  /*0650*/  UMOV UR9, 0x400 ;  /* 0x0000040000097882 */ /* 0x000fe20000000000 */
[----:B-1----:R-:W-:Y:S01]  /*0660*/  UMOV UR5, 0x20 ;  /* 0x0000002000057882 */ /* 0x002fe20000000000 */
[----:B------:R-:W-:Y:S01]  /*0670*/  UMOV UR4, 0x80 ;  /* 0x0000008000047882 */ /* 0x000fe20000000000 */
[----:B------:R-:W-:-:S04]  /*0680*/  UIADD3 UR10, UPT, UPT, -UR5, 0x100000, URZ ;  /* 0x00100000050a7890 */ /* 0x000fc8000fffe1ff */
[----:B------:R-:W-:Y:S02]  /*0690*/  USHF.L.U32 UR11, UR10, 0xb, URZ ;  /* 0x0000000b0a0b7899 */ /* 0x000fe400080006ff */
[----:B------:R-:W-:Y:S02]  /*06a0*/  USHF.L.U32 UR10, UR10, 0x1, URZ ;  /* 0x000000010a0a7899 */ /* 0x000fe400080006ff */
[----:B------:R-:W-:-:S04]  /*06b0*/  UIADD3 UR4, UPT, UPT, -UR4, 0x100000, URZ ;  /* 0x0010000004047890 */ /* 0x000fc8000fffe1ff */
[----:B------:R-:W-:Y:S02]  /*06c0*/  USHF.L.U32 UR5, UR4, 0xb, URZ ;  /* 0x0000000b04057899 */ /* 0x000fe400080006ff */
[----:B------:R-:W-:Y:S01]  /*06d0*/  USHF.L.U32 UR4, UR4, 0x1, URZ ;  /* 0x0000000104047899 */ /* 0x000fe200080006ff */
[----:B------:R-:W-:Y:S01]  /*06e0*/  ELECT P0, URZ, PT ;  /* 0x0000000000ff782f */ /* 0x000fe20003800000 */
[----:B--2---:R-:W-:Y:S01]  /*06f0*/  ULEA UR7, UR7, UR9, 0x18 ;  /* 0x0000000907077291 */ /* 0x004fe2000f8ec0ff */
[----:B------:R-:W1:Y:S11]  /*0700*/  FENCE.VIEW.ASYNC.S ;  /* 0x00000000000073c6 */ /* 0x000e760000000000 */
[----:B-1----:R2:W1:Y:S01]  /*0710*/  SYNCS.EXCH.64 URZ, [UR7+0x20], UR10 ;  /* 0x0000200a07ff75b2 */ /* 0x0024620008000100 */
[----:B------:R2:W1:Y:S01]  /*0720*/  SYNCS.EXCH.64 URZ, [UR7+0x38], UR4 ;  /* 0x0000380407ff75b2 */ /* 0x0004620008000100 */
[----:B------:R2:W1:Y:S01]  /*0730*/  SYNCS.EXCH.64 URZ, [UR7+0x28], UR10 ;  /* 0x0000280a07ff75b2 */ /* 0x0004620008000100 */
[----:B------:R2:W1:Y:S01]  /*0740*/  SYNCS.EXCH.64 URZ, [UR7+0x40], UR4 ;  /* 0x0000400407ff75b2 */ /* 0x0004620008000100 */
[----:B------:R2:W1:Y:S01]  /*0750*/  SYNCS.EXCH.64 URZ, [UR7+0x30], UR10 ;  /* 0x0000300a07ff75b2 */ /* 0x0004620008000100 */
[----:B------:R2:W1:Y:S02]  /*0760*/  SYNCS.EXCH.64 URZ, [UR7+0x48], UR4 ;  /* 0x0000480407ff75b2 */ /* 0x0004640008000100 */
[----:B--2---:R-:W-:Y:S01]  /*0770*/  NOP ;  /* 0x0000000000007918 */ /* 0x004fe20000000000 */
.L_x_10:
[----:B------:R-:W2:Y:S01]  /*0780*/  SHFL.IDX PT, R2, R65, RZ, 0x1f ;  /* 0x00001fff41027589 */ /* 0x000ea200000e0000 */
[----:B------:R-:W-:Y:S01]  /*0790*/  NOP ;  /* 0x0000000000007918 */ /* 0x000fe20000000000 */
[----:B--2---:R-:W-:-:S13]  /*07a0*/  ISETP.NE.AND P0, PT, R2, 0x3, PT ;  /* 0x000000030200780c */ /* 0x004fda0003f05270 */
[----:B------:R-:W-:Y:S05]  /*07b0*/  @P0 BRA `(.L_x_11) ;  /* 0x0000000000300947 */ /* 0x000fea0003800000 */
[----:B-1----:R-:W1:Y:S01]  /*07c0*/  S2UR UR5, SR_CgaCtaId ;  /* 0x00000000000579c3 */ /* 0x002e620000008800 */
        /* <DEDUP_REMOVED lines=8> */
[----:B-1----:R2:W1:Y:S01]  /*0850*/  SYNCS.EXCH.64 URZ, [UR5+0x50], UR10 ;  /* 0x0000500a05ff75b2 */ /* 0x0024620008000100 */
[----:B------:R2:W1:Y:S02]  /*0860*/  SYNCS.EXCH.64 URZ, [UR5+0x58], UR10 ;  /* 0x0000580a05ff75b2 */ /* 0x0004640008000100 */
[----:B--2---:R-:W-:Y:S01]  /*0870*/  NOP ;  /* 0x0000000000007918 */ /* 0x004fe20000000000 */
.L_x_11:
[----:B------:R-:W2:Y:S01]  /*0880*/  SHFL.IDX PT, R2, R65, RZ, 0x1f ;  /* 0x00001fff41027589 */ /* 0x000ea200000e0000 */
[----:B------:R-:W-:Y:S01]  /*0890*/  NOP ;  /* 0x0000000000007918 */ /* 0x000fe20000000000 */
[----:B--2---:R-:W-:-:S13]  /*08a0*/  ISETP.NE.AND P0, PT, R2, 0x4, PT ;  /* 0x000000040200780c */ /* 0x004fda0003f05270 */
[----:B------:R-:W-:Y:S05]  /*08b0*/  @P0 BRA `(.L_x_12) ;  /* 0x00000000004c0947 */ /* 0x000fea0003800000 */
[----:B-1----:R-:W1:Y:S01]  /*08c0*/  S2UR UR5, SR_CgaCtaId ;  /* 0x00000000000579c3 */ /* 0x002e620000008800 */
[----:B------:R-:W-:Y:S01]  /*08d0*/  UMOV UR9, 0x100 ;  /* 0x0000010000097882 */ /* 0x000fe20000000000 */
[----:B------:R-:W-:Y:S01]  /*08e0*/  UMOV UR7, 0x400 ;  /* 0x0000040000077882 */ /* 0x000fe20000000000 */
[----:B------:R-:W-:Y:S01]  /*08f0*/  USEL UR9, UR9, 0xe0, UP2 ;  /* 0x000000e009097887 */ /* 0x000fe20009000000 */
[----:B------:R-:W-:Y:S01]  /*0900*/  UMOV UR4, 0x1 ;  /* 0x0000000100047882 */ /* 0x000fe20000000000 */
[----:B------:R-:W-:Y:S01]  /*0910*/  ELECT P0, URZ, PT ;  /* 0x0000000000ff782f */ /* 0x000fe20003800000 */
[----:B------:R-:W-:-:S04]  /*0920*/  UIADD3 UR10, UPT, UPT, -UR4, 0x100000, URZ ;  /* 0x00100000040a7890 */ /* 0x000fc8000fffe1ff */
[----:B------:R-:W-:Y:S02]  /*0930*/  USHF.L.U32 UR11, UR10, 0xb, URZ ;  /* 0x0000000b0a0b7899 */ /* 0x000fe400080006ff */
[----:B------:R-:W-:Y:S02]  /*0940*/  USHF.L.U32 UR10, UR10, 0x1, URZ ;  /* 0x000000010a0a7899 */ /* 0x000fe400080006ff */
[----:B------:R-:W-:-:S04]  /*0950*/  UIADD3 UR12, UPT, UPT, -UR9, 0x100000, URZ ;  /* 0x00100000090c7890 */ /* 0x000fc8000fffe1ff */
[----:B------:R-:W-:Y:S02]  /*0960*/  USHF.L.U32 UR13, UR12, 0xb, URZ ;  /* 0x0000000b0c0d7899 */ /* 0x000fe400080006ff */
[----:B------:R-:W-:Y:S02]  /*0970*/  USHF.L.U32 UR12, UR12, 0x1, URZ ;  /* 0x000000010c0c7899 */ /* 0x000fe400080006ff */
[----:B-1----:R-:W-:Y:S01]  /*0980*/  ULEA UR5, UR5, UR7, 0x18 ;  /* 0x0000000705057291 */ /* 0x002fe2000f8ec0ff */
[----:B------:R-:W1:Y:S11]  /*0990*/  FENCE.VIEW.ASYNC.S ;  /* 0x00000000000073c6 */ /* 0x000e760000000000 */
[----:B-1----:R2:W1:Y:S01]  /*09a0*/  SYNCS.EXCH.64 URZ, [UR5+0x60], UR10 ;  /* 0x0000600a05ff75b2 */ /* 0x0024620008000100 */
[----:B------:R2:W1:Y:S01]  /*09b0*/  SYNCS.EXCH.64 URZ, [UR5+0x70], UR12 ;  /* 0x0000700c05ff75b2 */ /* 0x0004620008000100 */
[----:B------:R2:W1:Y:S01]  /*09c0*/  SYNCS.EXCH.64 URZ, [UR5+0x68], UR10 ;  /* 0x0000680a05ff75b2 */ /* 0x0004620008000100 */
[----:B------:R2:W1:Y:S02]  /*09d0*/  SYNCS.EXCH.64 URZ, [UR5+0x78], UR12 ;  /* 0x0000780c05ff75b2 */ /* 0x0004640008000100 */
[----:B--2---:R-:W-:Y:S01]  /*09e0*/  NOP ;  /* 0x0000000000007918 */ /* 0x004fe20000000000 */
.L_x_12:
        /* <DEDUP_REMOVED lines=22> */
[----:B------:R2:W1:Y:S01]  /*0b50*/  SYNCS.EXCH.64 URZ, [UR7+0xb0], UR4 ;  /* 0x0000b00407ff75b2 */ /* 0x0004620008000100 */
[----:B------:R2:W1:Y:S01]  /*0b60*/  SYNCS.EXCH.64 URZ, [UR7+0x98], UR10 ;  /* 0x0000980a07ff75b2 */ /* 0x0004620008000100 */
[----:B------:R2:W1:Y:S02]  /*0b70*/  SYNCS.EXCH.64 URZ, [UR7+0xb8], UR4 ;  /* 0x0000b80407ff75b2 */ /* 0x0004640008000100 */
[----:B--2---:R-:W-:Y:S01]  /*0b80*/  NOP ;  /* 0x0000000000007918 */ /* 0x004fe20000000000 */
.L_x_13:
        /* <DEDUP_REMOVED lines=18> */
.L_x_14:
[----:B-1----:R-:W1:Y:S01]  /*0cb0*/  S2UR UR5, SR_CTAID.X ;  /* 0x00000000000579c3 */ /* 0x002e620000002500 */
[----:B------:R-:W-:-:S05]  /*0cc0*/  CS2R.32 R59, SR_CgaSize ;  /* 0x00000000003b7805 */ /* 0x000fca0000008a00 */
[----:B------:R-:W-:-:S05]  /*0cd0*/  IMAD R59, R59, -0xa0, RZ ;  /* 0xffffff603b3b7824 */ /* 0x000fca00078e02ff */
[----:B------:R-:W-:-:S14]  /*0ce0*/  R2UR UR9, R59 ;  /* 0x000000003b0972ca */ /* 0x000fdc00000e0000 */
[----:B------:R-:W2:Y:S01]  /*0cf0*/  LDCU UR9, c[0x0][UR9+0x2b0] ;  /* 0x00005600090977ac */ /* 0x000ea20008000800 */
[----:B------:R-:W-:Y:S01]  /*0d00*/  NOP ;  /* 0x0000000000007918 */ /* 0x000fe20000000000 */
[----:B------:R-:W-:-:S05]  /*0d10*/  CS2R.32 R59, SR_CgaSize ;  /* 0x00000000003b7805 */ /* 0x000fca0000008a00 */
[----:B------:R-:W-:-:S05]  /*0d20*/  IMAD R59, R59, -0xa0, RZ ;  /* 0xffffff603b3b7824 */ /* 0x000fca00078e02ff */
[----:B------:R-:W-:-:S14]  /*0d30*/  R2UR UR7, R59 ;  /* 0x000000003b0772ca */ /* 0x000fdc00000e0000 */
[----:B------:R-:W3:Y:S01]  /*0d40*/  LDCU UR7, c[0x0][UR7+0x2b4] ;  /* 0x00005680070777ac */ /* 0x000ee20008000800 */
[----:B------:R-:W4:Y:S08]  /*0d50*/  S2UR UR4, SR_CTAID.Y ;  /* 0x00000000000479c3 */ /* 0x000f300000002600 */
[----:B------:R-:W3:Y:S01]  /*0d60*/  LDC R10, c[0x0][0xb24] ;  /* 0x0002c900ff0a7b82 */ /* 0x000ee20000000800 */
[----:B-1----:R-:W-:-:S02]  /*0d70*/  I2FP.F32.U32 R59, UR5 ;  /* 0x00000005003b7c45 */ /* 0x002fc40008201000 */
[----:B------:R-:W-:-:S05]  /*0d80*/  CS2R.32 R3, SR_CgaSize ;  /* 0x0000000000037805 */ /* 0x000fca0000008a00 */
[----:B------:R-:W-:-:S06]  /*0d90*/  IMAD R3, R3, -0xa0, RZ ;  /* 0xffffff6003037824 */ /* 0x000fcc00078e02ff */
[----:B------:R-:W1:Y:S01]  /*0da0*/  LDC R3, c[0x0][R3+0x2a0] ;  /* 0x0000a80003037b82 */ /* 0x000e620000000800 */
[----:B------:R-:W-:Y:S01]  /*0db0*/  MOV R21, UR5 ;  /* 0x0000000500157c02 */ /* 0x000fe20008000f00 */
[----:B--2---:R-:W-:Y:S01]  /*0dc0*/  FMUL R59, R59, UR9 ;  /* 0x000000093b3b7c20 */ /* 0x004fe20008400000 */
[----:B----4-:R-:W-:Y:S02]  /*0dd0*/  I2FP.F32.U32 R58, UR4 ;  /* 0x00000004003a7c45 */ /* 0x010fe40008201000 */
[----:B------:R-:W-:-:S05]  /*0de0*/  CS2R.32 R2, SR_CgaSize ;  /* 0x0000000000027805 */ /* 0x000fca0000008a00 */
[----:B------:R-:W-:-:S06]  /*0df0*/  IMAD R2, R2, -0xa0, RZ ;  /* 0xffffff6002027824 */ /* 0x000fcc00078e02ff */
[----:B------:R-:W2:Y:S01]  /*0e00*/  LDC R2, c[0x0][R2+0x2a4] ;  /* 0x0000a90002027b82 */ /* 0x000ea20000000800 */
[----:B------:R-:W-:Y:S01]  /*0e10*/  MOV R20, UR4 ;  /* 0x0000000400147c02 */ /* 0x000fe20008000f00 */
[----:B------:R-:W4:Y:S01]  /*0e20*/  F2I.U32.TRUNC.NTZ R59, R59 ;  /* 0x0000003b003b7305 */ /* 0x000f22000020f000 */
[----:B---3--:R-:W-:-:S05]  /*0e30*/  FMUL R58, R58, UR7 ;  /* 0x000000073a3a7c20 */ /* 0x008fca0008400000 */
[----:B------:R-:W-:Y:S01]  /*0e40*/  BAR.SYNC.DEFER_BLOCKING 0x0 ;  /* 0x0000000000007b1d */ /* 0x000fe20000010000 */
[----:B------:R-:W-:-:S05]  /*0e50*/  ISETP.GE.AND P0, PT, R10, 0x1, PT ;  /* 0x000000010a00780c */ /* 0x000fca0003f06270 */
[----:B------:R-:W3:Y:S02]  /*0e60*/  F2I.U32.TRUNC.NTZ R58, R58 ;  /* 0x0000003a003a7305 */ /* 0x000ee4000020f000 */
[----:B------:R-:W2:Y:S01]  /*0e70*/  S2UR UR36, SR_CTAID.Z ;  /* 0x00000000002479c3 */ /* 0x000ea20000002700 */
[----:B----4-:R-:W-:-:S05]  /*0e80*/  IADD3 R59, PT, PT, -R59, RZ, RZ ;  /* 0x000000ff3b3b7210 */ /* 0x010fca0007ffe1ff */
[----:B-1----:R-:W-:Y:S01]  /*0e90*/  IMAD R59, R3, R59, UR5 ;  /* 0x00000005033b7e24 */ /* 0x002fe2000f8e023b */
[----:B---3--:R-:W-:-:S05]  /*0ea0*/  IADD3 R58, PT, PT, -R58, RZ, RZ ;  /* 0x000000ff3a3a7210 */ /* 0x008fca0007ffe1ff */
[----:B--2---:R-:W-:Y:S01]  /*0eb0*/  IMAD R58, R2, R58, UR4 ;  /* 0x00000004023a7e24 */ /* 0x004fe2000f8e023a */
[----:B------:R-:W-:Y:S06]  /*0ec0*/  @!P0 BRA `(.L_x_15) ;  /* 0x0000000000b88947 */ /* 0x000fec0003800000 */
[----:B------:R-:W1:Y:S01]  /*0ed0*/  LDC.64 R4, c[0x0][0xb18] ;  /* 0x0002c600ff047b82 */ /* 0x000e620000000a00 */
[----:B------:R-:W-:-:S07]  /*0ee0*/  ISETP.NE.AND P0, PT, R10, 0x1, PT ;  /* 0x000000010a00780c */ /* 0x000fce0003f05270 */
[----:B------:R-:W2:Y:S08]  /*0ef0*/  LDC R9, c[0x0][0xb0c] ;  /* 0x0002c300ff097b82 */ /* 0x000eb00000000800 */
[----:B------:R-:W3:Y:S08]  /*0f00*/  LDC R12, c[0x0][0x370] ;  /* 0x0000dc00ff0c7b82 */ /* 0x000ef00000000800 */
[----:B------:R-:W4:Y:S01]  /*0f10*/  LDC R11, c[0x0][0x374] ;  /* 0x0000dd00ff0b7b82 */ /* 0x000f220000000800 */
[----:B-1----:R-:W-:-:S07]  /*0f20*/  ISETP.NE.AND P1, PT, R4, 0x1, PT ;  /* 0x000000010400780c */ /* 0x002fce0003f25270 */
[----:B------:R-:W3:Y:S01]  /*0f30*/  LDC.64 R6, c[0x0][0xb10] ;  /* 0x0002c400ff067b82 */ /* 0x000ee20000000a00 */
[----:B--2---:R-:W-:-:S07]  /*0f40*/  ISETP.NE.AND P2, PT, R9, 0x1, PT ;  /* 0x000000010900780c */ /* 0x004fce0003f45270 */
[----:B------:R-:W1:Y:S08]  /*0f50*/  LDC R8, c[0x0][0xb20] ;  /* 0x0002c800ff087b82 */ /* 0x000e700000000800 */
[----:B------:R-:W2:Y:S01]  /*0f60*/  LDC.64 R2, c[0x0][0xb28] ;  /* 0x0002ca00ff027b82 */ /* 0x000ea20000000a00 */
[----:B----4-:R-:W-:-:S04]  /*0f70*/  IMAD.HI.U32 R13, R11, R5, RZ ;  /* 0x000000050b0d7227 */ /* 0x010fc800078e00ff */
[----:B------:R-:W-:-:S04]  /*0f80*/  IMAD.HI.U32 R5, R20, R5, RZ ;  /* 0x0000000514057227 */ /* 0x000fc800078e00ff */
[----:B---3--:R-:W-:-:S05]  /*0f90*/  IMAD.HI.U32 R14, R12, R6, RZ ;  /* 0x000000060c0e7227 */ /* 0x008fca00078e00ff */
[-C--:B------:R-:W-:Y:S01]  /*0fa0*/  @P2 SHF.R.U32.HI R12, RZ, R7.reuse, R14 ;  /* 0x00000007ff0c2219 */ /* 0x080fe2000001160e */
[----:B------:R-:W-:Y:S01]  /*0fb0*/  IMAD.HI.U32 R14, R21, R6, RZ ;  /* 0x00000006150e7227 */ /* 0x000fe200078e00ff */
[-C--:B-1----:R-:W-:Y:S02]  /*0fc0*/  @P1 SHF.R.U32.HI R11, RZ, R8.reuse, R13 ;  /* 0x00000008ff0b1219 */ /* 0x082fe4000001160d */
[----:B------:R-:W-:Y:S02]  /*0fd0*/  SHF.R.U32.HI R5, RZ, R8, R5 ;  /* 0x00000008ff057219 */ /* 0x000fe40000011605 */
[----:B------:R-:W-:Y:S02]  /*0fe0*/  SHF.R.U32.HI R14, RZ, R7, R14 ;  /* 0x00000007ff0e7219 */ /* 0x000fe4000001160e */
[----:B------:R-:W-:Y:S01]  /*0ff0*/  SEL R5, R20, R5, !P1 ;  /* 0x0000000514057207 */ /* 0x000fe20004800000 */
[----:B--2---:R-:W-:Y:S01]  /*1000*/  IMAD.HI.U32 R13, R11, R2, RZ ;  /* 0x000000020b0d7227 */ /* 0x004fe200078e00ff */
[----:B------:R-:W-:-:S03]  /*1010*/  SEL R14, R21, R14, !P2 ;  /* 0x0000000e150e7207 */ /* 0x000fc60005000000 */
[----:B------:R-:W-:Y:S01]  /*1020*/  IMAD.HI.U32 R6, R12, R2, RZ ;  /* 0x000000020c067227 */ /* 0x000fe200078e00ff */
[----:B------:R-:W-:-:S04]  /*1030*/  @P0 SHF.R.U32.HI R11, RZ, R3, R13 ;  /* 0x00000003ff0b0219 */ /* 0x000fc8000001160d */
[----:B------:R-:W-:Y:S01]  /*1040*/  @P0 SHF.R.U32.HI R12, RZ, R3, R6 ;  /* 0x00000003ff0c0219 */ /* 0x000fe20000011606 */
[----:B------:R-:W-:-:S04]  /*1050*/  IMAD R11, R11, R10, RZ ;  /* 0x0000000a0b0b7224 */ /* 0x000fc800078e02ff */
[----:B------:R-:W-:Y:S01]  /*1060*/  IMAD R6, R12, R10, RZ ;  /* 0x0000000a0c067224 */ /* 0x000fe200078e02ff */
[----:B------:R-:W-:-:S04]  /*1070*/  ISETP.GE.AND P1, PT, R5, R11, PT ;  /* 0x0000000b0500720c */ /* 0x000fc80003f26270 */
[----:B------:R-:W-:Y:S01]  /*1080*/  ISETP.GE.OR P1, PT, R14, R6, P1 ;  /* 0x000000060e00720c */ /* 0x000fe20000f26670 */
[----:B------:R-:W-:-:S05]  /*1090*/  IMAD.HI.U32 R6, R5, R2, RZ ;  /* 0x0000000205067227 */ /* 0x000fca00078e00ff */
[----:B------:R-:W-:-:S04]  /*10a0*/  SHF.R.U32.HI R6, RZ, R3, R6 ;  /* 0x00000003ff067219 */ /* 0x000fc80000011606 */
[----:B------:R-:W-:-:S03]  /*10b0*/  SEL R6, R5, R6, !P0 ;  /* 0x0000000605067207 */ /* 0x000fc60004000000 */
[----:B------:R-:W-:Y:S01]  /*10c0*/  @!P1 IMAD.HI.U32 R7, R14, R2, RZ ;  /* 0x000000020e079227 */ /* 0x000fe200078e00ff */
[----:B------:R-:W-:-:S04]  /*10d0*/  IADD3 R2, PT, PT, -R6, RZ, RZ ;  /* 0x000000ff06027210 */ /* 0x000fc80007ffe1ff */
[----:B------:R-:W-:Y:S01]  /*10e0*/  @!P1 SHF.R.U32.HI R3, RZ, R3, R7 ;  /* 0x00000003ff039219 */ /* 0x000fe20000011607 */
[----:B------:R-:W-:Y:S01]  /*10f0*/  IMAD R2, R10, R2, R5 ;  /* 0x000000020a027224 */ /* 0x000fe200078e0205 */
[----:B------:R-:W-:Y:S02]  /*1100*/  IADD3 R7, PT, PT, -R5, RZ, RZ ;  /* 0x000000ff05077210 */ /* 0x000fe40007ffe1ff */
[----:B------:R-:W-:-:S03]  /*1110*/  @!P1 SEL R3, R14, R3, !P0 ;  /* 0x000000030e039207 */ /* 0x000fc60004000000 */
[----:B------:R-:W-:Y:S02]  /*1120*/  IMAD R7, R4, R7, R20 ;  /* 0x0000000704077224 */ /* 0x000fe400078e0214 */
[--C-:B------:R-:W-:Y:S02]  /*1130*/  @!P1 IMAD.IADD R6, R6, 0x1, -R3.reuse ;  /* 0x0000000106069824 */ /* 0x100fe400078e0a03 */
[----:B------:R-:W-:Y:S01]  /*1140*/  @!P1 IMAD R3, R2, R12, R3 ;  /* 0x0000000c02039224 */ /* 0x000fe200078e0203 */
[----:B------:R-:W-:Y:S01]  /*1150*/  IADD3 R2, PT, PT, -R14, RZ, RZ ;  /* 0x000000ff0e027210 */ /* 0x000fe20007ffe1ff */
[----:B------:R-:W-:Y:S02]  /*1160*/  @!P1 IMAD R5, R6, R10, R14 ;  /* 0x0000000a06059224 */ /* 0x000fe400078e020e */
[----:B------:R-:W-:Y:S02]  /*1170*/  @!P1 IMAD.MOV.U32 R14, RZ, RZ, R3 ;  /* 0x000000ffff0e9224 */ /* 0x000fe400078e0003 */
[----:B------:R-:W-:-:S02]  /*1180*/  IMAD R2, R9, R2, R21 ;  /* 0x0000000209027224 */ /* 0x000fc400078e0215 */
[----:B------:R-:W-:Y:S02]  /*1190*/  IMAD R20, R5, R4, R7 ;  /* 0x0000000405147224 */ /* 0x000fe400078e0207 */
[----:B------:R-:W-:Y:S02]  /*11a0*/  IMAD R21, R14, R9, R2 ;  /* 0x000000090e157224 */ /* 0x000fe400078e0202 */
.L_x_15:
[----:B------:R-:W1:Y:S01]  /*11b0*/  LDCU UR4, c[0x0][0xb30] ;  /* 0x00016600ff0477ac */ /* 0x000e620008000800 */
[----:B------:R-:W2:Y:S08]  /*11c0*/  S2UR UR37, SR_CgaCtaId ;  /* 0x00000000002579c3 */ /* 0x000eb00000008800 */
[----:B------:R-:W3:Y:S01]  /*11d0*/  LDC R26, c[0x0][0xb24] ;  /* 0x0002c900ff1a7b82 */ /* 0x000ee20000000800 */
[----:B-1----:R-:W-:-:S09]  /*11e0*/  UISETP.NE.AND UP1, UPT, UR4, 0x1, UPT ;  /* 0x000000010400788c */ /* 0x002fd2000bf25270 */
[----:B--2---:R-:W-:Y:S05]  /*11f0*/  BRA.U UP1, `(.L_x_16) ;  /* 0x0000000101407547 */ /* 0x004fea000b800000 */
[----:B------:R-:W1:Y:S08]  /*1200*/  LDC.64 R4, c[0x0][0xb10] ;  /* 0x0002c400ff047b82 */ /* 0x000e700000000a00 */
[----:B------:R-:W2:Y:S08]  /*1210*/  LDC.64 R2, c[0x0][0xb18] ;  /* 0x0002c600ff027b82 */ /* 0x000eb00000000a00 */
[----:B------:R-:W4:Y:S08]  /*1220*/  LDC R6, c[0x0][0xb20] ;  /* 0x0002c800ff067b82 */ /* 0x000f300000000800 */
[----:B------:R-:W3:Y:S01]  /*1230*/  LDC R7, c[0x0][0xb0c] ;  /* 0x0002c300ff077b82 */ /* 0x000ee20000000800 */
[----:B-1----:R-:W-:-:S05]  /*1240*/  IMAD.HI.U32 R4, R21, R4, RZ ;  /* 0x0000000415047227 */ /* 0x002fca00078e00ff */
[----:B------:R-:W-:Y:S01]  /*1250*/  SHF.R.U32.HI R4, RZ, R5, R4 ;  /* 0x00000005ff047219 */ /* 0x000fe20000011604 */
[----:B--2---:R-:W-:Y:S01]  /*1260*/  IMAD.HI.U32 R3, R20, R3, RZ ;  /* 0x0000000314037227 */ /* 0x004fe200078e00ff */
[----:B------:R-:W-:-:S04]  /*1270*/  ISETP.NE.AND P0, PT, R2, 0x1, PT ;  /* 0x000000010200780c */ /* 0x000fc80003f05270 */
[----:B----4-:R-:W-:-:S04]  /*1280*/  SHF.R.U32.HI R3, RZ, R6, R3 ;  /* 0x00000006ff037219 */ /* 0x010fc80000011603 */
[----:B------:R-:W-:Y:S02]  /*1290*/  SEL R3, R20, R3, !P0 ;  /* 0x0000000314037207 */ /* 0x000fe40004000000 */
[----:B---3--:R-:W-:-:S04]  /*12a0*/  ISETP.NE.AND P1, PT, R7, 0x1, PT ;  /* 0x000000010700780c */ /* 0x008fc80003f25270 */
[----:B------:R-:W-:-:S05]  /*12b0*/  SEL R4, R21, R4, !P1 ;  /* 0x0000000415047207 */ /* 0x000fca0004800000 */
[----:B------:R-:W-:Y:S02]  /*12c0*/  IMAD.IADD R5, R3, 0x1, -R4 ;  /* 0x0000000103057824 */ /* 0x000fe400078e0a04 */
[----:B------:R-:W-:Y:S02]  /*12d0*/  IMAD.IADD R3, R4, 0x1, -R3 ;  /* 0x0000000104037824 */ /* 0x000fe400078e0a03 */
[----:B------:R-:W-:Y:S02]  /*12e0*/  IMAD R21, R5, R7, R21 ;  /* 0x0000000705157224 */ /* 0x000fe400078e0215 */
[----:B------:R-:W-:-:S07]  /*12f0*/  IMAD R20, R3, R2, R20 ;  /* 0x0000000203147224 */ /* 0x000fce00078e0214 */
.L_x_16:
[----:B------:R-:W-:Y:S01]  /*1300*/  BAR.SYNC.DEFER_BLOCKING 0x0 ;  /* 0x0000000000007b1d */ /* 0x000fe20000010000 */
[----:B------:R-:W-:Y:S01]  /*1310*/  UISETP.NE.AND UP1, UPT, UR8, 0x2, UPT ;  /* 0x000000020800788c */ /* 0x000fe2000bf25270 */
[----:B------:R-:W-:Y:S02]  /*1320*/  ISETP.NE.OR P5, PT, R0, 0x2, !P5 ;  /* 0x000000020000780c */ /* 0x000fe40006fa5670 */
[----:B------:R-:W-:-:S06]  /*1330*/  LOP3.LUT R2, R70, 0x1f, RZ, 0xc0, !PT ;  /* 0x0000001f46027812 */ /* 0x000fcc00078ec0ff */
[----:B------:R-:W-:Y:S05]  /*1340*/  BRA.U UP1, `(.L_x_17) ;  /* 0x0000001101647547 */ /* 0x000fea000b800000 */
[----:B------:R-:W1:Y:S01]  /*1350*/  LDCU UR13, c[0x0][0x38c] ;  /* 0x00007180ff0d77ac */ /* 0x000e620008000800 */
[----:B------:R-:W2:Y:S01]  /*1360*/  LDC R8, c[0x0][0x370] ;  /* 0x0000dc00ff087b82 */ /* 0x000ea20000000800 */
[----:B------:R-:W-:Y:S01]  /*1370*/  PLOP3.LUT P1, PT, PT, PT, UP2, 0x80, 0x8 ;  /* 0x000000000008781c */ /* 0x000fe20003f2f028 */
[----:B------:R-:W-:Y:S01]  /*1380*/  IMAD.MOV.U32 R15, RZ, RZ, 0x1 ;  /* 0x00000001ff0f7424 */ /* 0x000fe200078e00ff */
[----:B------:R-:W-:Y:S01]  /*1390*/  ISETP.EQ.OR P4, PT, R2, RZ, P5 ;  /* 0x000000ff0200720c */ /* 0x000fe20002f82670 */
[----:B------:R-:W-:Y:S01]  /*13a0*/  IMAD.MOV.U32 R14, RZ, RZ, RZ ;  /* 0x000000ffff0e7224 */ /* 0x000fe200078e00ff */
[----:B------:R-:W-:Y:S02]  /*13b0*/  PLOP3.LUT P1, PT, P1, PT, PT, 0x8, 0x80 ;  /* 0x000000000080781c */ /* 0x000fe40000f2e170 */
[----:B------:R-:W-:Y:S01]  /*13c0*/  CS2R R12, SRZ ;  /* 0x00000000000c7805 */ /* 0x000fe2000001ff00 */
[----:B------:R-:W-:Y:S01]  /*13d0*/  IMAD.MOV.U32 R11, RZ, RZ, 0x1 ;  /* 0x00000001ff0b7424 */ /* 0x000fe200078e00ff */
[----:B------:R-:W4:Y:S01]  /*13e0*/  LDC R0, c[0x0][0x374] ;  /* 0x0000dd00ff007b82 */ /* 0x000f220000000800 */
[----:B------:R-:W2:Y:S01]  /*13f0*/  LDCU.64 UR22, c[0x0][0x348] ;  /* 0x00006900ff1677ac */ /* 0x000ea20008000a00 */
[----:B------:R-:W-:Y:S01]  /*1400*/  UMOV UR6, URZ ;  /* 0x000000ff00067c82 */ /* 0x000fe20008000000 */
[----:B-1----:R-:W-:-:S04]  /*1410*/  UIADD3 UR5, UPT, UPT, UR13, 0x7f, URZ ;  /* 0x0000007f0d057890 */ /* 0x002fc8000fffe0ff */
[----:B------:R-:W-:-:S04]  /*1420*/  USHF.R.S32.HI UR4, URZ, 0x1f, UR5 ;  /* 0x0000001fff047899 */ /* 0x000fc80008011405 */
[----:B------:R-:W-:-:S04]  /*1430*/  ULEA.HI UR4, UR4, UR5, URZ, 0x7 ;  /* 0x0000000504047291 */ /* 0x000fc8000f8f38ff */
[----:B------:R-:W-:Y:S02]  /*1440*/  USHF.R.S32.HI UR15, URZ, 0x7, UR4 ;  /* 0x00000007ff0f7899 */ /* 0x000fe40008011404 */
[----:B------:R-:W-:Y:S02]  /*1450*/  UIADD3 UR4, UPT, UPT, UR13, -0x1, URZ ;  /* 0xffffffff0d047890 */ /* 0x000fe4000fffe0ff */
[----:B------:R-:W-:Y:S02]  /*1460*/  UISETP.LT.U32.AND UP0, UPT, UR15, 0x2, UPT ;  /* 0x000000020f00788c */ /* 0x000fe4000bf01070 */
[----:B------:R-:W-:Y:S02]  /*1470*/  UISETP.GE.U32.AND UP1, UPT, UR4, -0xff, UPT ;  /* 0xffffff010400788c */ /* 0x000fe4000bf26070 */
[----:B------:R-:W-:Y:S02]  /*1480*/  USEL UR14, UR15, 0x2, UP0 ;  /* 0x000000020f0e7887 */ /* 0x000fe40008000000 */
[----:B------:R-:W-:-:S02]  /*1490*/  UIADD3 UR13, UPT, UPT, UR13, 0xfe, URZ ;  /* 0x000000fe0d0d7890 */ /* 0x000fc4000fffe0ff */
[----:B------:R-:W-:Y:S02]  /*14a0*/  UIADD3 UR5, UPT, UPT, UR14, -0x1, URZ ;  /* 0xffffffff0e057890 */ /* 0x000fe4000fffe0ff */
[----:B------:R-:W-:-:S03]  /*14b0*/  UIADD3 UR7, UPT, UPT, UR15, -UR14, URZ ;  /* 0x8000000e0f077290 */ /* 0x000fc6000fffe0ff */
[----:B------:R-:W-:-:S04]  /*14c0*/  @UP1 UIADD3 UR5, UPT, UPT, UR14, URZ, URZ ;  /* 0x000000ff0e051290 */ /* 0x000fc8000fffe0ff */
[----:B--2---:R-:W-:-:S12]  /*14d0*/  UIADD3 UR5, UPT, UPT, UR5, 0x1, URZ ;  /* 0x0000000105057890 */ /* 0x004fd8000fffe0ff */
.L_x_35:
[----:B------:R-:W-:Y:S01]  /*14e0*/  UISETP.NE.AND UP0, UPT, UR37, URZ, UPT ;  /* 0x000000ff2500728c */ /* 0x000fe2000bf05270 */
[----:B------:R-:W1:Y:S08]  /*14f0*/  S2UR UR37, SR_CgaCtaId ;  /* 0x00000000002579c3 */ /* 0x000e700000008800 */
[----:B------:R-:W-:Y:S05]  /*1500*/  BRA.U UP0, `(.L_x_18) ;  /* 0x0000000100347547 */ /* 0x000fea000b800000 */
[----:B------:R-:W2:Y:S01]  /*1510*/  S2R R2, SR_CgaCtaId ;  /* 0x0000000000027919 */ /* 0x000ea20000008800 */
[----:B------:R-:W-:-:S04]  /*1520*/  MOV R3, 0x400 ;  /* 0x0000040000037802 */ /* 0x000fc80000000f00 */
[----:B--2---:R-:W-:Y:S02]  /*1530*/  LEA R2, R2, R3, 0x18 ;  /* 0x0000000302027211 */ /* 0x004fe400078ec0ff */
[----:B------:R-:W-:-:S03]  /*1540*/  SHF.L.U32 R3, R11, 0x1f, RZ ;  /* 0x0000001f0b037819 */ /* 0x000fc600000006ff */
[----:B------:R-:W-:-:S04]  /*1550*/  IMAD R2, R12, 0x8, R2 ;  /* 0x000000080c027824 */ /* 0x000fc800078e0202 */
[----:B------:R-:W2:Y:S02]  /*1560*/  SYNCS.PHASECHK.TRANS64.TRYWAIT P0, [R2+URZ+0xd0], R3 ;  /* 0x0000d003020075a7 */ /* 0x000ea400080011ff */
[----:B--2---:R-:W-:Y:S05]  /*1570*/  @!P0 BRA `(.L_x_19) ;  /* 0x0000005800688947 */ /* 0x004fea0003800000 */
.L_x_113:
[----:B------:R-:W-:Y:S01]  /*1580*/  VIADD R12, R12, 0x1 ;  /* 0x000000010c0c7836 */ /* 0x000fe20000000000 */
[----:B------:R2:W-:Y:S04]  /*1590*/  SYNCS.ARRIVE.TRANS64.A1T0 RZ, [R2+URZ+0xc0], RZ ;  /* 0x0000c0ff02ff79a7 */ /* 0x0005e800081000ff */
[----:B------:R-:W-:-:S04]  /*15a0*/  ISETP.NE.AND P0, PT, R12, 0x2, PT ;  /* 0x000000020c00780c */ /* 0x000fc80003f05270 */
[----:B------:R-:W-:Y:S02]  /*15b0*/  SEL R12, R12, RZ, P0 ;  /* 0x000000ff0c0c7207 */ /* 0x000fe40000000000 */
[----:B--2---:R-:W-:-:S04]  /*15c0*/  SEL R2, RZ, 0x1, P0 ;  /* 0x00000001ff027807 */ /* 0x004fc80000000000 */
[----:B------:R-:W-:-:S07]  /*15d0*/  LOP3.LUT R11, R11, R2, RZ, 0x3c, !PT ;  /* 0x000000020b0b7212 */ /* 0x000fce00078e3cff */
.L_x_18:
[----:B------:R-:W-:Y:S01]  /*15e0*/  UMOV UR4, 0x400 ;  /* 0x0000040000047882 */ /* 0x000fe20000000000 */
[----:B------:R-:W-:Y:S01]  /*15f0*/  SHF.L.U32 R2, R15, 0x1f, RZ ;  /* 0x0000001f0f027819 */ /* 0x000fe200000006ff */
[----:B-1----:R-:W-:Y:S01]  /*1600*/  ULEA UR4, UR37, UR4, 0x18 ;  /* 0x0000000425047291 */ /* 0x002fe2000f8ec0ff */
[----:B------:R-:W-:Y:S01]  /*1610*/  R2UR UR35, R21 ;  /* 0x00000000152372ca */ /* 0x000fe200000e0000 */
[----:B------:R-:W-:Y:S01]  /*1620*/  UISETP.GE.U32.AND UP0, UPT, UR13, 0xff, UPT ;  /* 0x000000ff0d00788c */ /* 0x000fe2000bf06070 */
[----:B------:R-:W-:Y:S01]  /*1630*/  R2UR UR19, R20 ;  /* 0x00000000141372ca */ /* 0x000fe200000e0000 */
[----:B------:R-:W-:Y:S01]  /*1640*/  ULEA UR8, UR6, UR4, 0x3 ;  /* 0x0000000406087291 */ /* 0x000fe2000f8e18ff */
[----:B------:R-:W-:-:S08]  /*1650*/  UMOV UR29, URZ ;  /* 0x000000ff001d7c82 */ /* 0x000fd00008000000 */
[----:B------:R1:W2:Y:S01]  /*1660*/  SYNCS.PHASECHK.TRANS64.TRYWAIT P0, [UR8+0x10], R2 ;  /* 0x00001002ff0075a7 */ /* 0x0002a20008001108 */
[----:B------:R-:W-:Y:S02]  /*1670*/  USHF.L.U32 UR35, UR35, 0x6, URZ ;  /* 0x0000000623237899 */ /* 0x000fe400080006ff */
[----:B------:R-:W-:Y:S01]  /*1680*/  USHF.L.U32 UR19, UR19, 0x6, URZ ;  /* 0x0000000613137899 */ /* 0x000fe200080006ff */
[----:B------:R-:W-:Y:S11]  /*1690*/  BRA.U !UP0, `(.L_x_20) ;  /* 0x0000000108d47547 */ /* 0x000ff6000b800000 */
[----:B------:R-:W-:Y:S01]  /*16a0*/  UMOV UR21, URZ ;  /* 0x000000ff00157c82 */ /* 0x000fe20008000000 */
[----:B------:R-:W-:-:S05]  /*16b0*/  UMOV UR42, UR6 ;  /* 0x00000006002a7c82 */ /* 0x000fca0008000000 */
.L_x_25:
[----:B-1----:R-:W-:Y:S01]  /*16c0*/  ULEA UR33, UR42, UR4, 0x3 ;  /* 0x000000042a217291 */ /* 0x002fe2000f8e18ff */
[----:B--2---:R-:W-:Y:S01]  /*16d0*/  @!P5 MOV R3, 0x8000 ;  /* 0x000080000003d802 */ /* 0x004fe20000000f00 */
[----:B--2---:R-:W-:Y:S10]  /*16e0*/  @P0 BRA `(.L_x_21) ;  /* 0x00000000000c0947 */ /* 0x004ff40003800000 */
[----:B------:R-:W-:-:S04]  /*16f0*/  SHF.L.U32 R4, R15, 0x1f, RZ ;  /* 0x0000001f0f047819 */ /* 0x000fc800000006ff */
[----:B------:R-:W2:Y:S02]  /*1700*/  SYNCS.PHASECHK.TRANS64.TRYWAIT P0, [UR33+0x10], R4 ;  /* 0x00001004ff0075a7 */ /* 0x000ea40008001121 */
[----:B--2---:R-:W-:Y:S05]  /*1710*/  @!P0 BRA `(.L_x_22) ;  /* 0x0000005800148947 */ /* 0x004fea0003800000 */
.L_x_21:
[----:B------:R2:W-:Y:S01]  /*1720*/  @!P5 SYNCS.ARRIVE.TRANS64 RZ, [UR33], R3 ;  /* 0x00000003ffffd9a7 */ /* 0x0005e20008000021 */
[----:B------:R-:W-:Y:S04]  /*1730*/  BSSY.RECONVERGENT B0, `(.L_x_23) ;  /* 0x0000003000007945 */ /* 0x000fe80003800200 */
[----:B------:R-:W-:Y:S05]  /*1740*/  @P4 BRA `(.L_x_24) ;  /* 0x0000000000044947 */ /* 0x000fea0003800000 */
[----:B------:R-:W-:Y:S05]  /*1750*/  BPT.TRAP 0x1 ;  /* 0x000000040000795c */ /* 0x000fea0000300000 */
.L_x_24:
[----:B------:R-:W-:Y:S05]  /*1760*/  BSYNC.RECONVERGENT B0 ;  /* 0x0000000000007941 */ /* 0x000fea0003800200 */
.L_x_23:
[----:B------:R-:W-:Y:S02]  /*1770*/  UIADD3 UR6, UPT, UPT, UR42, 0x1, URZ ;  /* 0x000000012a067890 */ /* 0x000fe4000fffe0ff */
[----:B------:R-:W-:Y:S02]  /*1780*/  UIADD3 UR40, UP1, UPT, UR22, 0x80, URZ ;  /* 0x0000008016287890 */ /* 0x000fe4000ff3e0ff */
[----:B------:R-:W-:Y:S02]  /*1790*/  UISETP.NE.AND UP0, UPT, UR6, 0x2, UPT ;  /* 0x000000020600788c */ /* 0x000fe4000bf05270 */
[----:B------:R-:W-:Y:S02]  /*17a0*/  USHF.L.U32 UR34, UR21, 0x7, URZ ;  /* 0x0000000715227899 */ /* 0x000fe400080006ff */
[----:B------:R-:W-:Y:S02]  /*17b0*/  USEL UR9, URZ, 0x1, UP0 ;  /* 0x00000001ff097887 */ /* 0x000fe40008000000 */
[----:B------:R-:W-:-:S02]  /*17c0*/  USEL UR6, UR6, URZ, UP0 ;  /* 0x000000ff06067287 */ /* 0x000fc40008000000 */
[----:B------:R-:W-:Y:S02]  /*17d0*/  UIADD3 UR38, UP0, UPT, UR22, 0x180, URZ ;  /* 0x0000018016267890 */ /* 0x000fe4000ff1e0ff */
[----:B------:R-:W-:Y:S01]  /*17e0*/  ULEA UR8, UR6, UR4, 0x3 ;  /* 0x0000000406087291 */ /* 0x000fe2000f8e18ff */
[----:B------:R-:W-:Y:S01]  /*17f0*/  LOP3.LUT R15, R15, UR9, RZ, 0x3c, !PT ;  /* 0x000000090f0f7c12 */ /* 0x000fe2000f8e3cff */
[----:B------:R-:W-:Y:S02]  /*1800*/  UIADD3.X UR41, UPT, UPT, URZ, UR23, URZ, UP1, !UPT ;  /* 0x00000017ff297290 */ /* 0x000fe40008ffe4ff */
[----:B------:R-:W-:Y:S01]  /*1810*/  UIADD3 UR26, UPT, UPT, UR34, 0x40, URZ ;  /* 0x00000040221a7890 */ /* 0x000fe2000fffe0ff */
[----:B-1----:R-:W-:Y:S01]  /*1820*/  SHF.L.U32 R2, R15, 0x1f, RZ ;  /* 0x0000001f0f027819 */ /* 0x002fe200000006ff */
[----:B------:R-:W-:Y:S01]  /*1830*/  UIADD3.X UR39, UPT, UPT, URZ, UR23, URZ, UP0, !UPT ;  /* 0x00000017ff277290 */ /* 0x000fe200087fe4ff */
[----:B------:R-:W-:Y:S02]  /*1840*/  UMOV UR30, 0x0 ;  /* 0x00000000001e7882 */ /* 0x000fe40000000000 */
[----:B------:R1:W1:Y:S01]  /*1850*/  SYNCS.PHASECHK.TRANS64.TRYWAIT P0, [UR8+0x10], R2 ;  /* 0x00001002ff0075a7 */ /* 0x0002620008001108 */
[----:B------:R-:W-:Y:S01]  /*1860*/  ULEA UR8, UR42, UR4, 0xe ;  /* 0x000000042a087291 */ /* 0x000fe2000f8e70ff */
[----:B------:R-:W-:Y:S01]  /*1870*/  UMOV UR31, 0x10000000 ;  /* 0x10000000001f7882 */ /* 0x000fe20000000000 */
[----:B------:R-:W-:-:S02]  /*1880*/  UMOV UR25, UR33 ;  /* 0x0000002100197c82 */ /* 0x000fc40008000000 */
[----:B------:R-:W-:Y:S02]  /*1890*/  UIADD3 UR32, UPT, UPT, UR8, 0x3400, URZ ;  /* 0x0000340008207890 */ /* 0x000fe4000fffe0ff */
[----:B------:R-:W-:Y:S02]  /*18a0*/  UIADD3 UR24, UPT, UPT, UR8, 0x5400, URZ ;  /* 0x0000540008187890 */ /* 0x000fe4000fffe0ff */
[----:B------:R-:W-:Y:S02]  /*18b0*/  UIADD3 UR16, UPT, UPT, UR8, 0xb400, URZ ;  /* 0x0000b40008107890 */ /* 0x000fe4000fffe0ff */
[----:B------:R-:W-:Y:S01]  /*18c0*/  UIADD3 UR8, UPT, UPT, UR8, 0xd400, URZ ;  /* 0x0000d40008087890 */ /* 0x000fe2000fffe0ff */
[----:B------:R-:W-:Y:S01]  /*18d0*/  UMOV UR27, UR35 ;  /* 0x00000023001b7c82 */ /* 0x000fe20008000000 */
[----:B------:R-:W-:Y:S01]  /*18e0*/  UMOV UR28, UR36 ;  /* 0x00000024001c7c82 */ /* 0x000fe20008000000 */
[----:B------:R-:W-:Y:S01]  /*18f0*/  UMOV UR17, UR33 ;  /* 0x0000002100117c82 */ /* 0x000fe20008000000 */
[----:B------:R-:W-:Y:S01]  /*1900*/  UMOV UR20, UR36 ;  /* 0x0000002400147c82 */ /* 0x000fe20008000000 */
[----:B------:R-:W-:Y:S01]  /*1910*/  UMOV UR18, UR34 ;  /* 0x0000002200127c82 */ /* 0x000fe20008000000 */
[----:B------:R1:W-:Y:S01]  /*1920*/  UTMALDG.3D [UR32], [UR40], desc[UR30] ;  /* 0x00001e20280075b4 */ /* 0x0003e20008011000 */
[----:B------:R-:W-:Y:S01]  /*1930*/  UMOV UR11, UR19 ;  /* 0x00000013000b7c82 */ /* 0x000fe20008000000 */
[----:B------:R-:W-:Y:S01]  /*1940*/  UMOV UR12, UR36 ;  /* 0x00000024000c7c82 */ /* 0x000fe20008000000 */
[----:B------:R-:W-:Y:S01]  /*1950*/  UMOV UR9, UR33 ;  /* 0x0000002100097c82 */ /* 0x000fe20008000000 */
[----:B------:R-:W-:Y:S01]  /*1960*/  UMOV UR10, UR26 ;  /* 0x0000001a000a7c82 */ /* 0x000fe20008000000 */
[----:B------:R-:W-:Y:S01]  /*1970*/  UIADD3 UR21, UPT, UPT, UR21, 0x1, URZ ;  /* 0x0000000115157890 */ /* 0x000fe2000fffe0ff */
[----:B------:R-:W-:Y:S01]  /*1980*/  UMOV UR29, UR5 ;  /* 0x00000005001d7c82 */ /* 0x000fe20008000000 */
[----:B------:R1:W-:Y:S02]  /*1990*/  UTMALDG.3D [UR24], [UR40], desc[UR30] ;  /* 0x00001e18280075b4 */ /* 0x0003e40008011000 */
[----:B------:R-:W-:Y:S01]  /*19a0*/  UISETP.NE.AND UP0, UPT, UR21, UR5, UPT ;  /* 0x000000051500728c */ /* 0x000fe2000bf05270 */
[----:B------:R-:W-:Y:S01]  /*19b0*/  UMOV UR42, UR6 ;  /* 0x00000006002a7c82 */ /* 0x000fe20008000000 */
[----:B------:R1:W-:Y:S01]  /*19c0*/  UTMALDG.3D [UR16], [UR38], desc[UR30] ;  /* 0x00001e10260075b4 */ /* 0x0003e20008011000 */
[----:B------:R1:W-:Y:S06]  /*19d0*/  UTMALDG.3D [UR8], [UR38], desc[UR30] ;  /* 0x00001e08260075b4 */ /* 0x0003ec0008011000 */
[----:B------:R-:W-:Y:S05]  /*19e0*/  BRA.U UP0, `(.L_x_25) ;  /* 0xfffffffd00347547 */ /* 0x000fea000b83ffff */
.L_x_20:
[----:B-1----:R-:W-:Y:S01]  /*19f0*/  ULEA UR8, UR6, UR4, 0x3 ;  /* 0x0000000406087291 */ /* 0x002fe2000f8e18ff */
[----:B------:R-:W-:Y:S01]  /*1a00*/  SHF.L.U32 R2, R15, 0x1f, RZ ;  /* 0x0000001f0f027819 */ /* 0x000fe200000006ff */
[----:B------:R-:W-:Y:S01]  /*1a10*/  @!P1 SYNCS.ARRIVE.TRANS64.A1T0 RZ, [UR4+0x58], RZ ;  /* 0x000058ffffff99a7 */ /* 0x000fe20008100004 */
[----:B------:R-:W-:-:S06]  /*1a20*/  UISETP.GT.AND UP0, UPT, UR15, UR14, UPT ;  /* 0x0000000e0f00728c */ /* 0x000fcc000bf04270 */
[----:B--2---:R1:W2:Y:S03]  /*1a30*/  SYNCS.PHASECHK.TRANS64.TRYWAIT P0, [UR8+0x10], R2 ;  /* 0x00001002ff0075a7 */ /* 0x0042a60008001108 */
[----:B------:R-:W-:Y:S05]  /*1a40*/  BRA.U !UP0, `(.L_x_26) ;  /* 0x0000000108d07547 */ /* 0x000fea000b800000 */
[----:B------:R-:W-:Y:S01]  /*1a50*/  UIADD3 UR21, UPT, UPT, UR7, UR29, URZ ;  /* 0x0000001d07157290 */ /* 0x000fe2000fffe0ff */
[----:B------:R-:W-:-:S11]  /*1a60*/  UMOV UR42, UR6 ;  /* 0x00000006002a7c82 */ /* 0x000fd60008000000 */
.L_x_31:
[----:B-1----:R-:W-:Y:S01]  /*1a70*/  ULEA UR33, UR42, UR4, 0x3 ;  /* 0x000000042a217291 */ /* 0x002fe2000f8e18ff */
[----:B--2---:R-:W-:Y:S01]  /*1a80*/  @!P5 MOV R3, 0x8000 ;  /* 0x000080000003d802 */ /* 0x004fe20000000f00 */
[----:B--2---:R-:W-:Y:S10]  /*1a90*/  @P0 BRA `(.L_x_27) ;  /* 0x00000000000c0947 */ /* 0x004ff40003800000 */
[----:B------:R-:W-:-:S04]  /*1aa0*/  SHF.L.U32 R4, R15, 0x1f, RZ ;  /* 0x0000001f0f047819 */ /* 0x000fc800000006ff */
[----:B------:R-:W2:Y:S02]  /*1ab0*/  SYNCS.PHASECHK.TRANS64.TRYWAIT P0, [UR33+0x10], R4 ;  /* 0x00001004ff0075a7 */ /* 0x000ea40008001121 */
[----:B--2---:R-:W-:Y:S05]  /*1ac0*/  @!P0 BRA `(.L_x_28) ;  /* 0x0000005400408947 */ /* 0x004fea0003800000 */
.L_x_27:
[----:B------:R2:W-:Y:S01]  /*1ad0*/  @!P5 SYNCS.ARRIVE.TRANS64 RZ, [UR33], R3 ;  /* 0x00000003ffffd9a7 */ /* 0x0005e20008000021 */
[----:B------:R-:W-:Y:S04]  /*1ae0*/  BSSY.RECONVERGENT B0, `(.L_x_29) ;  /* 0x0000003000007945 */ /* 0x000fe80003800200 */
[----:B------:R-:W-:Y:S05]  /*1af0*/  @P4 BRA `(.L_x_30) ;  /* 0x0000000000044947 */ /* 0x000fea0003800000 */
[----:B------:R-:W-:Y:S05]  /*1b00*/  BPT.TRAP 0x1 ;  /* 0x000000040000795c */ /* 0x000fea0000300000 */
.L_x_30:
[----:B------:R-:W-:Y:S05]  /*1b10*/  BSYNC.RECONVERGENT B0 ;  /* 0x0000000000007941 */ /* 0x000fea0003800200 */
.L_x_29:
        /* <DEDUP_REMOVED lines=31> */
[----:B------:R-:W-:Y:S01]  /*1d10*/  UMOV UR10, UR26 ;  /* 0x0000001a000a7c82 */ /* 0x000fe20008000000 */
[----:B------:R-:W-:Y:S01]  /*1d20*/  UIADD3 UR29, UPT, UPT, UR29, 0x1, URZ ;  /* 0x000000011d1d7890 */ /* 0x000fe2000fffe0ff */
[----:B------:R1:W-:Y:S01]  /*1d30*/  UTMALDG.3D [UR24], [UR40], desc[UR30] ;  /* 0x00001e18280075b4 */ /* 0x0003e20008011000 */
[----:B------:R-:W-:-:S02]  /*1d40*/  UMOV UR42, UR6 ;  /* 0x00000006002a7c82 */ /* 0x000fc40008000000 */
[----:B------:R-:W-:Y:S01]  /*1d50*/  UISETP.NE.AND UP0, UPT, UR29, UR21, UPT ;  /* 0x000000151d00728c */ /* 0x000fe2000bf05270 */
[----:B------:R1:W-:Y:S01]  /*1d60*/  UTMALDG.3D [UR16], [UR38], desc[UR30] ;  /* 0x00001e10260075b4 */ /* 0x0003e20008011000 */
[----:B------:R1:W-:Y:S07]  /*1d70*/  UTMALDG.3D [UR8], [UR38], desc[UR30] ;  /* 0x00001e08260075b4 */ /* 0x0003ee0008011000 */
[----:B------:R-:W-:Y:S05]  /*1d80*/  BRA.U UP0, `(.L_x_31) ;  /* 0xfffffffd00387547 */ /* 0x000fea000b83ffff */
.L_x_26:
[C---:B-1----:R-:W-:Y:S01]  /*1d90*/  LEA R2, R14.reuse, UR4, 0x3 ;  /* 0x000000040e027c11 */ /* 0x042fe2000f8e18ff */
[----:B------:R-:W-:Y:S01]  /*1da0*/  NOP ;  /* 0x0000000000007918 */ /* 0x000fe20000000000 */
[----:B--2---:R-:W-:Y:S02]  /*1db0*/  SHF.L.U32 R3, R13, 0x1f, RZ ;  /* 0x0000001f0d037819 */ /* 0x004fe400000006ff */
[----:B------:R-:W-:Y:S02]  /*1dc0*/  LEA R4, R14, UR4, 0x4 ;  /* 0x000000040e047c11 */ /* 0x000fe4000f8e20ff */
[----:B------:R-:W1:Y:S02]  /*1dd0*/  SYNCS.PHASECHK.TRANS64.TRYWAIT P0, [R2+URZ+0x60], R3 ;  /* 0x00006003020075a7 */ /* 0x000e6400080011ff */
[----:B-1----:R-:W-:Y:S05]  /*1de0*/  @!P0 BRA `(.L_x_32) ;  /* 0x0000005000908947 */ /* 0x002fea0003800000 */
.L_x_116:
[----:B------:R-:W2:Y:S01]  /*1df0*/  LDS.128 R4, [R4+0xf0] ;  /* 0x0000f00004047984 */ /* 0x000ea20000000c00 */
[----:B---3--:R-:W-:Y:S01]  /*1e00*/  ISETP.GE.AND P0, PT, R26, 0x1, PT ;  /* 0x000000011a00780c */ /* 0x008fe20003f06270 */
[----:B-1----:R-:W-:Y:S01]  /*1e10*/  VIADD R2, R2, 0x70 ;  /* 0x0000007002027836 */ /* 0x002fe20000000000 */
[----:B------:R-:W-:Y:S01]  /*1e20*/  @!PT LDS RZ, [RZ] ;  /* 0x00000000fffff984 */ /* 0x000fe20000000800 */
[----:B------:R-:W-:Y:S01]  /*1e30*/  @!PT LDS RZ, [RZ] ;  /* 0x00000000fffff984 */ /* 0x000fe20000000800 */
[----:B------:R-:W-:Y:S01]  /*1e40*/  @!PT LDS RZ, [RZ] ;  /* 0x00000000fffff984 */ /* 0x000fe20000000800 */
[----:B------:R-:W-:Y:S01]  /*1e50*/  @!PT LDS RZ, [RZ] ;  /* 0x00000000fffff984 */ /* 0x000fe20000000800 */
[----:B------:R1:W-:Y:S06]  /*1e60*/  MEMBAR.ALL.CTA ;  /* 0x0000000000007992 */ /* 0x0003ec0000008000 */
[----:B-1----:R-:W1:Y:S01]  /*1e70*/  FENCE.VIEW.ASYNC.S ;  /* 0x00000000000073c6 */ /* 0x002e620000000000 */
[----:B------:R-:W-:-:S04]  /*1e80*/  PRMT R2, RZ, 0x654, R2 ;  /* 0x00000654ff027816 */ /* 0x000fc80000000002 */
[----:B-1----:R1:W-:Y:S01]  /*1e90*/  SYNCS.ARRIVE.TRANS64.RED.A1T0 RZ, [R2+URZ], RZ ;  /* 0x000000ff02ff79a7 */ /* 0x0023e200081004ff */
[----:B--2---:R-:W-:-:S13]  /*1ea0*/  LOP3.LUT P2, RZ, R6, 0x1, RZ, 0xc0, !PT ;  /* 0x0000000106ff7812 */ /* 0x004fda000784c0ff */
[----:B------:R-:W-:Y:S01]  /*1eb0*/  @P2 SHF.R.U32.HI R3, RZ, 0x10, R5 ;  /* 0x00000010ff032819 */ /* 0x000fe20000011605 */
[----:B------:R-:W-:Y:S01]  /*1ec0*/  VOTEU.ANY UP0, P2 ;  /* 0x0000000000ff7886 */ /* 0x000fe20001000100 */
[----:B------:R-:W-:Y:S02]  /*1ed0*/  @P2 MOV R10, R4 ;  /* 0x00000004000a2202 */ /* 0x000fe40000000f00 */
[----:B------:R-:W-:Y:S02]  /*1ee0*/  @P2 R2UR.BROADCAST UR8, R3 ;  /* 0x00000000030822ca */ /* 0x000fe400008e0000 */
[----:B------:R-:W-:-:S11]  /*1ef0*/  @P2 LOP3.LUT R9, R5, 0xffff, RZ, 0xc0, !PT ;  /* 0x0000ffff05092812 */ /* 0x000fd600078ec0ff */
[----:B------:R-:W-:Y:S01]  /*1f00*/  @UP0 UMOV UR36, UR8 ;  /* 0x0000000800240c82 */ /* 0x000fe20008000000 */
[----:B-1----:R-:W-:Y:S05]  /*1f10*/  @!P0 BRA `(.L_x_33) ;  /* 0x0000000000b88947 */ /* 0x002fea0003800000 */
[----:B------:R-:W4:Y:S01]  /*1f20*/  LDC.64 R4, c[0x0][0xb18] ;  /* 0x0002c600ff047b82 */ /* 0x000f220000000a00 */
[----:B------:R-:W-:-:S07]  /*1f30*/  ISETP.NE.AND P3, PT, R26, 0x1, PT ;  /* 0x000000011a00780c */ /* 0x000fce0003f65270 */
[----:B------:R-:W1:Y:S08]  /*1f40*/  LDC.64 R6, c[0x0][0xb10] ;  /* 0x0002c400ff067b82 */ /* 0x000e700000000a00 */
[----:B------:R-:W2:Y:S08]  /*1f50*/  LDC R16, c[0x0][0xb20] ;  /* 0x0002c800ff107b82 */ /* 0x000eb00000000800 */
[----:B------:R-:W3:Y:S01]  /*1f60*/  LDC R17, c[0x0][0xb0c] ;  /* 0x0002c300ff117b82 */ /* 0x000ee20000000800 */
[----:B----4-:R-:W-:Y:S01]  /*1f70*/  IMAD.HI.U32 R19, R0, R5, RZ ;  /* 0x0000000500137227 */ /* 0x010fe200078e00ff */
[----:B------:R-:W-:-:S03]  /*1f80*/  ISETP.NE.AND P0, PT, R4, 0x1, PT ;  /* 0x000000010400780c */ /* 0x000fc60003f05270 */
[----:B------:R-:W-:-:S03]  /*1f90*/  IMAD.HI.U32 R5, R9, R5, RZ ;  /* 0x0000000509057227 */ /* 0x000fc600078e00ff */
[----:B------:R-:W4:Y:S01]  /*1fa0*/  LDC.64 R2, c[0x0][0xb28] ;  /* 0x0002ca00ff027b82 */ /* 0x000f220000000a00 */
[----:B-1----:R-:W-:-:S04]  /*1fb0*/  IMAD.HI.U32 R20, R8, R6, RZ ;  /* 0x0000000608147227 */ /* 0x002fc800078e00ff */
[----:B------:R-:W-:Y:S01]  /*1fc0*/  IMAD.HI.U32 R21, R10, R6, RZ ;  /* 0x000000060a157227 */ /* 0x000fe200078e00ff */
[----:B------:R-:W-:Y:S02]  /*1fd0*/  SHF.R.U32.HI R20, RZ, R7, R20 ;  /* 0x00000007ff147219 */ /* 0x000fe40000011614 */
[-C--:B--2---:R-:W-:Y:S02]  /*1fe0*/  SHF.R.U32.HI R19, RZ, R16.reuse, R19 ;  /* 0x00000010ff137219 */ /* 0x084fe40000011613 */
[----:B------:R-:W-:Y:S02]  /*1ff0*/  SHF.R.U32.HI R5, RZ, R16, R5 ;  /* 0x00000010ff057219 */ /* 0x000fe40000011605 */
[----:B------:R-:W-:Y:S02]  /*2000*/  SEL R19, R0, R19, !P0 ;  /* 0x0000001300137207 */ /* 0x000fe40004000000 */
[----:B------:R-:W-:Y:S02]  /*2010*/  SHF.R.U32.HI R21, RZ, R7, R21 ;  /* 0x00000007ff157219 */ /* 0x000fe40000011615 */
[----:B---3--:R-:W-:-:S02]  /*2020*/  ISETP.NE.AND P1, PT, R17, 0x1, PT ;  /* 0x000000011100780c */ /* 0x008fc40003f25270 */
[----:B------:R-:W-:Y:S02]  /*2030*/  SEL R5, R9, R5, !P0 ;  /* 0x0000000509057207 */ /* 0x000fe40004000000 */
[----:B------:R-:W-:Y:S02]  /*2040*/  SEL R20, R8, R20, !P1 ;  /* 0x0000001408147207 */ /* 0x000fe40004800000 */
[----:B------:R-:W-:Y:S01]  /*2050*/  SEL R21, R10, R21, !P1 ;  /* 0x000000150a157207 */ /* 0x000fe20004800000 */
[----:B----4-:R-:W-:-:S04]  /*2060*/  IMAD.HI.U32 R18, R19, R2, RZ ;  /* 0x0000000213127227 */ /* 0x010fc800078e00ff */
        /* <DEDUP_REMOVED lines=10> */
[----:B------:R-:W-:-:S04]  /*2110*/  @!P0 IMAD.HI.U32 R7, R21, R2, RZ ;  /* 0x0000000215078227 */ /* 0x000fc800078e00ff */
[----:B------:R-:W-:Y:S01]  /*2120*/  IMAD.MOV R2, RZ, RZ, -R6 ;  /* 0x000000ffff027224 */ /* 0x000fe200078e0a06 */
[----:B------:R-:W-:Y:S02]  /*2130*/  @!P0 SHF.R.U32.HI R3, RZ, R3, R7 ;  /* 0x00000003ff038219 */ /* 0x000fe40000011607 */
[----:B------:R-:W-:Y:S01]  /*2140*/  IADD3 R7, PT, PT, -R5, RZ, RZ ;  /* 0x000000ff05077210 */ /* 0x000fe20007ffe1ff */
[----:B------:R-:W-:Y:S01]  /*2150*/  IMAD R2, R26, R2, R5 ;  /* 0x000000021a027224 */ /* 0x000fe200078e0205 */
        /* <DEDUP_REMOVED lines=10> */
.L_x_33:
[----:B------:R-:W1:Y:S02]  /*2200*/  LDCU UR8, c[0x0][0xb30] ;  /* 0x00016600ff0877ac */ /* 0x000e640008000800 */
[----:B-1----:R-:W-:-:S09]  /*2210*/  UISETP.NE.AND UP0, UPT, UR8, 0x1, UPT ;  /* 0x000000010800788c */ /* 0x002fd2000bf05270 */
[----:B------:R-:W-:Y:S05]  /*2220*/  BRA.U UP0, `(.L_x_34) ;  /* 0x0000000100407547 */ /* 0x000fea000b800000 */
[----:B------:R-:W1:Y:S08]  /*2230*/  LDC.64 R4, c[0x0][0xb10] ;  /* 0x0002c400ff047b82 */ /* 0x000e700000000a00 */
[----:B------:R-:W2:Y:S08]  /*2240*/  LDC.64 R2, c[0x0][0xb18] ;  /* 0x0002c600ff027b82 */ /* 0x000eb00000000a00 */
[----:B------:R-:W3:Y:S08]  /*2250*/  LDC R6, c[0x0][0xb20] ;  /* 0x0002c800ff067b82 */ /* 0x000ef00000000800 */
[----:B------:R-:W4:Y:S01]  /*2260*/  LDC R7, c[0x0][0xb0c] ;  /* 0x0002c300ff077b82 */ /* 0x000f220000000800 */
[----:B-1----:R-:W-:-:S05]  /*2270*/  IMAD.HI.U32 R4, R10, R4, RZ ;  /* 0x000000040a047227 */ /* 0x002fca00078e00ff */
[----:B------:R-:W-:Y:S01]  /*2280*/  SHF.R.U32.HI R4, RZ, R5, R4 ;  /* 0x00000005ff047219 */ /* 0x000fe20000011604 */
[----:B--2---:R-:W-:Y:S01]  /*2290*/  IMAD.HI.U32 R3, R9, R3, RZ ;  /* 0x0000000309037227 */ /* 0x004fe200078e00ff */
[----:B------:R-:W-:-:S04]  /*22a0*/  ISETP.NE.AND P0, PT, R2, 0x1, PT ;  /* 0x000000010200780c */ /* 0x000fc80003f05270 */
[----:B---3--:R-:W-:-:S04]  /*22b0*/  SHF.R.U32.HI R3, RZ, R6, R3 ;  /* 0x00000006ff037219 */ /* 0x008fc80000011603 */
[----:B------:R-:W-:Y:S02]  /*22c0*/  SEL R3, R9, R3, !P0 ;  /* 0x0000000309037207 */ /* 0x000fe40004000000 */
[----:B----4-:R-:W-:-:S04]  /*22d0*/  ISETP.NE.AND P1, PT, R7, 0x1, PT ;  /* 0x000000010700780c */ /* 0x010fc80003f25270 */
[----:B------:R-:W-:-:S05]  /*22e0*/  SEL R4, R10, R4, !P1 ;  /* 0x000000040a047207 */ /* 0x000fca0004800000 */
[----:B------:R-:W-:Y:S02]  /*22f0*/  IMAD.IADD R5, R3, 0x1, -R4 ;  /* 0x0000000103057824 */ /* 0x000fe400078e0a04 */
[----:B------:R-:W-:Y:S02]  /*2300*/  IMAD.IADD R3, R4, 0x1, -R3 ;  /* 0x0000000104037824 */ /* 0x000fe400078e0a03 */
[----:B------:R-:W-:Y:S02]  /*2310*/  IMAD R10, R5, R7, R10 ;  /* 0x00000007050a7224 */ /* 0x000fe400078e020a */
[----:B------:R-:W-:-:S07]  /*2320*/  IMAD R9, R3, R2, R9 ;  /* 0x0000000203097224 */ /* 0x000fce00078e0209 */
.L_x_34:
[----:B------:R-:W-:Y:S01]  /*2330*/  VIADD R14, R14, 0x1 ;  /* 0x000000010e0e7836 */ /* 0x000fe20000000000 */
[----:B------:R-:W-:Y:S01]  /*2340*/  PLOP3.LUT P1, PT, PT, PT, PT, 0x80, 0x8 ;  /* 0x000000000008781c */ /* 0x000fe20003f2f070 */
[----:B------:R-:W-:Y:S02]  /*2350*/  IMAD.IADD R21, R10, 0x1, R59 ;  /* 0x000000010a157824 */ /* 0x000fe400078e023b */
[----:B------:R-:W-:Y:S01]  /*2360*/  IMAD.IADD R20, R9, 0x1, R58 ;  /* 0x0000000109147824 */ /* 0x000fe200078e023a */
[----:B------:R-:W-:-:S04]  /*2370*/  ISETP.NE.AND P0, PT, R14, 0x2, PT ;  /* 0x000000020e00780c */ /* 0x000fc80003f05270 */
[----:B------:R-:W-:Y:S02]  /*2380*/  SEL R2, RZ, 0x1, P0 ;  /* 0x00000001ff027807 */ /* 0x000fe40000000000 */
[----:B------:R-:W-:Y:S02]  /*2390*/  SEL R14, R14, RZ, P0 ;  /* 0x000000ff0e0e7207 */ /* 0x000fe40000000000 */
[----:B------:R-:W-:Y:S01]  /*23a0*/  LOP3.LUT R13, R13, R2, RZ, 0x3c, !PT ;  /* 0x000000020d0d7212 */ /* 0x000fe200078e3cff */
[----:B------:R-:W-:Y:S06]  /*23b0*/  @P2 BRA `(.L_x_35) ;  /* 0xfffffff000482947 */ /* 0x000fec000383ffff */
[----:B------:R-:W-:Y:S01]  /*23c0*/  UIADD3 UR5, UPT, UPT, UR4, 0x10, URZ ;  /* 0x0000001004057890 */ /* 0x000fe2000fffe0ff */
[----:B------:R-:W-:-:S03]  /*23d0*/  SHF.L.U32 R2, R15, 0x1f, RZ ;  /* 0x0000001f0f027819 */ /* 0x000fc600000006ff */
[----:B------:R-:W-:-:S09]  /*23e0*/  ULEA UR4, UR6, UR5, 0x3 ;  /* 0x0000000506047291 */ /* 0x000fd2000f8e18ff */
[----:B------:R-:W1:Y:S02]  /*23f0*/  SYNCS.PHASECHK.TRANS64.TRYWAIT P0, [UR4], R2 ;  /* 0x00000002ff0075a7 */ /* 0x000e640008001104 */
[----:B-1----:R-:W-:Y:S05]  /*2400*/  @!P0 BRA `(.L_x_36) ;  /* 0x0000004c001c8947 */ /* 0x002fea0003800000 */
.L_x_118:
[----:B------:R-:W-:-:S04]  /*2410*/  UIADD3 UR6, UPT, UPT, UR6, 0x1, URZ ;  /* 0x0000000106067890 */ /* 0x000fc8000fffe0ff */
[----:B------:R-:W-:-:S04]  /*2420*/  UISETP.NE.AND UP0, UPT, UR6, 0x2, UPT ;  /* 0x000000020600788c */ /* 0x000fc8000bf05270 */
[----:B------:R-:W-:Y:S02]  /*2430*/  USEL UR4, URZ, 0x1, UP0 ;  /* 0x00000001ff047887 */ /* 0x000fe40008000000 */
[----:B------:R-:W-:-:S04]  /*2440*/  USEL UR6, UR6, URZ, UP0 ;  /* 0x000000ff06067287 */ /* 0x000fc80008000000 */
[----:B------:R-:W-:Y:S01]  /*2450*/  ULEA UR6, UR6, UR5, 0x3 ;  /* 0x0000000506067291 */ /* 0x000fe2000f8e18ff */
[----:B-1----:R-:W-:-:S04]  /*2460*/  LOP3.LUT R2, R15, UR4, RZ, 0x3c, !PT ;  /* 0x000000040f027c12 */ /* 0x002fc8000f8e3cff */
[----:B------:R-:W-:Y:S01]  /*2470*/  SHF.L.U32 R2, R2, 0x1f, RZ ;  /* 0x0000001f02027819 */ /* 0x000fe200000006ff */
[----:B----4-:R-:W-:-:S07]  /*2480*/  IMAD.U32 R0, RZ, RZ, UR6 ;  /* 0x00000006ff007e24 */ /* 0x010fce000f8e00ff */
.L_x_37:
[----:B-1----:R1:W2:Y:S02]  /*2490*/  SYNCS.PHASECHK.TRANS64.TRYWAIT P0, [R0+URZ], R2 ;  /* 0x00000002000075a7 */ /* 0x0022a400080011ff */
[----:B--2---:R-:W-:Y:S05]  /*24a0*/  @!P0 NANOSLEEP.SYNCS 0x989680 ;  /* 0x009896800000895d */ /* 0x004fea0003900000 */
[----:B------:R-:W2:Y:S02]  /*24b0*/  @!P0 SYNCS.PHASECHK.TRANS64 P0, [R0+URZ], R2 ;  /* 0x00000002000085a7 */ /* 0x000ea400080010ff */
[----:B--2---:R-:W-:Y:S05]  /*24c0*/  @P0 EXIT ;  /* 0x000000000000094d */ /* 0x004fea0003800000 */
[----:B------:R-:W-:Y:S05]  /*24d0*/  BRA `(.L_x_37) ;  /* 0xfffffffc00ec7947 */ /* 0x000fea000383ffff */
.L_x_17:
[----:B------:R-:W-:-:S04]  /*24e0*/  UISETP.NE.AND UP1, UPT, UR37, URZ, UPT ;  /* 0x000000ff2500728c */ /* 0x000fc8000bf25270 */
[----:B------:R-:W-:-:S09]  /*24f0*/  UISETP.NE.OR UP1, UPT, UR8, 0x1, UP1 ;  /* 0x000000010800788c */ /* 0x000fd20008f25670 */
[----:B------:R-:W-:Y:S05]  /*2500*/  BRA.U UP1, `(.L_x_38) ;  /* 0x0000000501487547 */ /* 0x000fea000b800000 */
[----:B------:R-:W-:Y:S01]  /*2510*/  ISETP.NE.AND P2, PT, R2, RZ, PT ;  /* 0x000000ff0200720c */ /* 0x000fe20003f45270 */
[----:B------:R-:W-:Y:S01]  /*2520*/  IMAD.MOV.U32 R12, RZ, RZ, 0x1 ;  /* 0x00000001ff0c7424 */ /* 0x000fe200078e00ff */
[----:B------:R-:W-:Y:S02]  /*2530*/  CS2R R10, SRZ ;  /* 0x00000000000a7805 */ /* 0x000fe4000001ff00 */
[----:B------:R-:W-:Y:S01]  /*2540*/  CS2R R8, SRZ ;  /* 0x0000000000087805 */ /* 0x000fe2000001ff00 */
[----:B------:R-:W-:Y:S01]  /*2550*/  UMOV UR4, 0x400 ;  /* 0x0000040000047882 */ /* 0x000fe20000000000 */
[----:B------:R-:W-:Y:S01]  /*2560*/  UMOV UR6, URZ ;  /* 0x000000ff00067c82 */ /* 0x000fe20008000000 */
[----:B------:R-:W-:-:S12]  /*2570*/  ULEA UR37, UR37, UR4, 0x18 ;  /* 0x0000000425257291 */ /* 0x000fd8000f8ec0ff */
.L_x_42:
[----:B------:R-:W-:Y:S02]  /*2580*/  LEA R0, R8, UR37, 0x3 ;  /* 0x0000002508007c11 */ /* 0x000fe4000f8e18ff */
[----:B------:R-:W-:-:S03]  /*2590*/  SHF.L.U32 R4, R9, 0x1f, RZ ;  /* 0x0000001f09047819 */ /* 0x000fc600000006ff */
[----:B------:R-:W-:Y:S01]  /*25a0*/  VIADD R5, R0, 0xd0 ;  /* 0x000000d000057836 */ /* 0x000fe20000000000 */
[----:B------:R-:W1:Y:S02]  /*25b0*/  SYNCS.PHASECHK.TRANS64.TRYWAIT P0, [R0+URZ+0xc0], R4 ;  /* 0x0000c004000075a7 */ /* 0x000e6400080011ff */
[----:B-1----:R-:W-:Y:S05]  /*25c0*/  @!P0 BRA `(.L_x_39) ;  /* 0x0000004800c48947 */ /* 0x002fea0003800000 */
.L_x_119:
[----:B------:R-:W-:Y:S01]  /*25d0*/  ULEA UR5, UR6, UR37, 0x3 ;  /* 0x0000002506057291 */ /* 0x000fe2000f8e18ff */
[----:B-1----:R-:W-:Y:S01]  /*25e0*/  PRMT R0, RZ, 0x654, R5 ;  /* 0x00000654ff007816 */ /* 0x002fe20000000005 */
[----:B------:R-:W-:Y:S01]  /*25f0*/  @!P2 IMAD.MOV.U32 R4, RZ, RZ, 0x10 ;  /* 0x00000010ff04a424 */ /* 0x000fe200078e00ff */
[----:B------:R-:W-:Y:S01]  /*2600*/  SHF.L.U32 R5, R12, 0x1f, RZ ;  /* 0x0000001f0c057819 */ /* 0x000fe200000006ff */
[----:B------:R-:W-:Y:S01]  /*2610*/  UIADD3 UR4, UPT, UPT, UR5, 0x60, URZ ;  /* 0x0000006005047890 */ /* 0x000fe2000fffe0ff */
[----:B------:R1:W-:Y:S05]  /*2620*/  SYNCS.ARRIVE.TRANS64.RED.A1T0 RZ, [R0+URZ], RZ ;  /* 0x000000ff00ff79a7 */ /* 0x0003ea00081004ff */
[----:B------:R-:W-:Y:S01]  /*2630*/  IMAD.U32 R6, RZ, RZ, UR4 ;  /* 0x00000004ff067e24 */ /* 0x000fe2000f8e00ff */
[----:B------:R-:W2:Y:S04]  /*2640*/  SYNCS.PHASECHK.TRANS64.TRYWAIT P0, [UR5+0x70], R5 ;  /* 0x00007005ff0075a7 */ /* 0x000ea80008001105 */
[----:B------:R-:W-:Y:S01]  /*2650*/  PRMT R6, R2, 0x654, R6 ;  /* 0x0000065402067816 */ /* 0x000fe20000000006 */
[----:B-12---:R-:W-:Y:S06]  /*2660*/  @!P0 BRA `(.L_x_40) ;  /* 0x0000004800b08947 */ /* 0x006fec0003800000 */
.L_x_121:
[----:B------:R-:W-:Y:S01]  /*2670*/  ULEA UR4, UR6, UR37, 0x4 ;  /* 0x0000002506047291 */ /* 0x000fe2000f8e20ff */
[----:B------:R-:W-:Y:S01]  /*2680*/  SEL R3, R6, R3, !P2 ;  /* 0x0000000306037207 */ /* 0x000fe20005000000 */
[----:B------:R-:W-:Y:S01]  /*2690*/  UIADD3 UR5, UPT, UPT, UR5, 0x60, URZ ;  /* 0x0000006005057890 */ /* 0x000fe2000fffe0ff */
[----:B-1----:R-:W-:Y:S01]  /*26a0*/  LEA R0, R11, UR37, 0x3 ;  /* 0x000000250b007c11 */ /* 0x002fe2000f8e18ff */
[----:B------:R-:W-:Y:S01]  /*26b0*/  UIADD3 UR4, UPT, UPT, UR4, 0xf0, URZ ;  /* 0x000000f004047890 */ /* 0x000fe2000fffe0ff */
[----:B------:R1:W-:Y:S01]  /*26c0*/  @!P2 SYNCS.ARRIVE.TRANS64.RED RZ, [R3+URZ], R4 ;  /* 0x0000000403ffa9a7 */ /* 0x0003e200080004ff */
[----:B------:R-:W-:Y:S01]  /*26d0*/  UIADD3 UR6, UPT, UPT, UR6, 0x1, URZ ;  /* 0x0000000106067890 */ /* 0x000fe2000fffe0ff */
[----:B------:R-:W-:-:S03]  /*26e0*/  VIADD R8, R8, 0x1 ;  /* 0x0000000108087836 */ /* 0x000fc60000000000 */
[----:B------:R-:W-:Y:S02]  /*26f0*/  UISETP.NE.AND UP0, UPT, UR6, 0x2, UPT ;  /* 0x000000020600788c */ /* 0x000fe4000bf05270 */
[----:B------:R-:W-:Y:S01]  /*2700*/  ISETP.NE.AND P0, PT, R8, 0x2, PT ;  /* 0x000000020800780c */ /* 0x000fe20003f05270 */
[----:B------:R-:W-:Y:S06]  /*2710*/  UGETNEXTWORKID.BROADCAST [UR4], [UR5] ;  /* 0x00000000040073ca */ /* 0x000fec0008000100 */
[----:B------:R-:W-:Y:S02]  /*2720*/  USEL UR4, URZ, 0x1, UP0 ;  /* 0x00000001ff047887 */ /* 0x000fe40008000000 */
[----:B------:R-:W-:-:S04]  /*2730*/  USEL UR6, UR6, URZ, UP0 ;  /* 0x000000ff06067287 */ /* 0x000fc80008000000 */
[----:B------:R-:W-:Y:S02]  /*2740*/  LOP3.LUT R12, R12, UR4, RZ, 0x3c, !PT ;  /* 0x000000040c0c7c12 */ /* 0x000fe4000f8e3cff */
[----:B-1----:R-:W-:-:S04]  /*2750*/  SHF.L.U32 R4, R10, 0x1f, RZ ;  /* 0x0000001f0a047819 */ /* 0x002fc800000006ff */
[----:B------:R-:W1:Y:S02]  /*2760*/  SYNCS.PHASECHK.TRANS64.TRYWAIT P1, [R0+URZ+0x60], R4 ;  /* 0x00006004000075a7 */ /* 0x000e6400080211ff */
[----:B-1----:R-:W-:Y:S05]  /*2770*/  @!P1 BRA `(.L_x_41) ;  /* 0x0000004800849947 */ /* 0x002fea0003800000 */
.L_x_122:
[C---:B-1----:R-:W-:Y:S01]  /*2780*/  LEA R4, R11.reuse, UR37, 0x4 ;  /* 0x000000250b047c11 */ /* 0x042fe2000f8e20ff */
[----:B------:R-:W-:Y:S01]  /*2790*/  VIADD R0, R0, 0x70 ;  /* 0x0000007000007836 */ /* 0x000fe20000000000 */
[----:B------:R-:W-:Y:S01]  /*27a0*/  SEL R8, R8, RZ, P0 ;  /* 0x000000ff08087207 */ /* 0x000fe20000000000 */
[----:B------:R-:W-:-:S03]  /*27b0*/  VIADD R11, R11, 0x1 ;  /* 0x000000010b0b7836 */ /* 0x000fc60000000000 */
[----:B------:R-:W1:Y:S01]  /*27c0*/  LDS.128 R4, [R4+0xf0] ;  /* 0x0000f00004047984 */ /* 0x000e620000000c00 */
[----:B------:R-:W-:Y:S02]  /*27d0*/  PRMT R0, RZ, 0x654, R0 ;  /* 0x00000654ff007816 */ /* 0x000fe40000000000 */
[C---:B------:R-:W-:Y:S01]  /*27e0*/  ISETP.NE.AND P1, PT, R11.reuse, 0x2, PT ;  /* 0x000000020b00780c */ /* 0x040fe20003f25270 */
[----:B------:R-:W-:Y:S01]  /*27f0*/  @!PT LDS RZ, [RZ] ;  /* 0x00000000fffff984 */ /* 0x000fe20000000800 */
[----:B------:R-:W-:Y:S01]  /*2800*/  @!PT LDS RZ, [RZ] ;  /* 0x00000000fffff984 */ /* 0x000fe20000000800 */
[----:B------:R-:W-:Y:S01]  /*2810*/  @!PT LDS RZ, [RZ] ;  /* 0x00000000fffff984 */ /* 0x000fe20000000800 */
[----:B------:R-:W-:Y:S01]  /*2820*/  @!PT LDS RZ, [RZ] ;  /* 0x00000000fffff984 */ /* 0x000fe20000000800 */
[----:B------:R2:W-:Y:S06]  /*2830*/  MEMBAR.ALL.CTA ;  /* 0x0000000000007992 */ /* 0x0005ec0000008000 */
[----:B--2---:R-:W2:Y:S01]  /*2840*/  FENCE.VIEW.ASYNC.S ;  /* 0x00000000000073c6 */ /* 0x004ea20000000000 */
[----:B------:R-:W-:Y:S01]  /*2850*/  SEL R11, R11, RZ, P1 ;  /* 0x000000ff0b0b7207 */ /* 0x000fe20000800000 */
[----:B--2---:R2:W-:Y:S01]  /*2860*/  SYNCS.ARRIVE.TRANS64.RED.A1T0 RZ, [R0+URZ], RZ ;  /* 0x000000ff00ff79a7 */ /* 0x0045e200081004ff */
[----:B-1----:R-:W-:-:S02]  /*2870*/  LOP3.LUT P3, RZ, R6, 0x1, RZ, 0xc0, !PT ;  /* 0x0000000106ff7812 */ /* 0x002fc4000786c0ff */
[----:B------:R-:W-:-:S04]  /*2880*/  SEL R4, RZ, 0x1, P1 ;  /* 0x00000001ff047807 */ /* 0x000fc80000800000 */
[----:B------:R-:W-:Y:S02]  /*2890*/  LOP3.LUT R10, R10, R4, RZ, 0x3c, !PT ;  /* 0x000000040a0a7212 */ /* 0x000fe400078e3cff */
[----:B--2---:R-:W-:-:S04]  /*28a0*/  SEL R0, RZ, 0x1, P0 ;  /* 0x00000001ff007807 */ /* 0x004fc80000000000 */
[----:B------:R-:W-:Y:S01]  /*28b0*/  LOP3.LUT R9, R9, R0, RZ, 0x3c, !PT ;  /* 0x0000000009097212 */ /* 0x000fe200078e3cff */
[----:B------:R-:W-:Y:S06]  /*28c0*/  @P3 BRA `(.L_x_42) ;  /* 0xfffffffc002c3947 */ /* 0x000fec000383ffff */
[----:B------:R-:W-:Y:S01]  /*28d0*/  ULEA UR5, UR6, UR37, 0x3 ;  /* 0x0000002506057291 */ /* 0x000fe2000f8e18ff */
[----:B------:R-:W-:-:S08]  /*28e0*/  SHF.L.U32 R2, R12, 0x1f, RZ ;  /* 0x0000001f0c027819 */ /* 0x000fd000000006ff */
[----:B------:R-:W1:Y:S02]  /*28f0*/  SYNCS.PHASECHK.TRANS64 P0, [UR5+0x70], R2 ;  /* 0x00007002ff0075a7 */ /* 0x000e640008001005 */
[----:B-1----:R-:W-:Y:S05]  /*2900*/  @P0 BRA `(.L_x_43) ;  /* 0x0000000000080947 */ /* 0x002fea0003800000 */
[----:B------:R-:W1:Y:S02]  /*2910*/  SYNCS.PHASECHK.TRANS64.TRYWAIT P0, [UR5+0x70], R2 ;  /* 0x00007002ff0075a7 */ /* 0x000e640008001105 */
[----:B-1----:R-:W-:Y:S05]  /*2920*/  @!P0 BRA `(.L_x_44) ;  /* 0x00000048002c8947 */ /* 0x002fea0003800000 */
.L_x_43:
[----:B------:R-:W-:-:S04]  /*2930*/  UIADD3 UR4, UPT, UPT, UR6, 0x1, URZ ;  /* 0x0000000106047890 */ /* 0x000fc8000fffe0ff */
[----:B------:R-:W-:-:S04]  /*2940*/  UISETP.NE.AND UP0, UPT, UR4, 0x2, UPT ;  /* 0x000000020400788c */ /* 0x000fc8000bf05270 */
[----:B------:R-:W-:Y:S02]  /*2950*/  USEL UR7, URZ, 0x1, UP0 ;  /* 0x00000001ff077887 */ /* 0x000fe40008000000 */
[----:B------:R-:W-:-:S04]  /*2960*/  USEL UR4, UR4, URZ, UP0 ;  /* 0x000000ff04047287 */ /* 0x000fc80008000000 */
[----:B------:R-:W-:Y:S01]  /*2970*/  ULEA UR4, UR4, UR37, 0x3 ;  /* 0x0000002504047291 */ /* 0x000fe2000f8e18ff */
[----:B-1----:R-:W-:-:S04]  /*2980*/  LOP3.LUT R2, R12, UR7, RZ, 0x3c, !PT ;  /* 0x000000070c027c12 */ /* 0x002fc8000f8e3cff */
[----:B------:R-:W-:-:S04]  /*2990*/  SHF.L.U32 R0, R2, 0x1f, RZ ;  /* 0x0000001f02007819 */ /* 0x000fc800000006ff */
[----:B------:R-:W1:Y:S02]  /*29a0*/  SYNCS.PHASECHK.TRANS64 P0, [UR4+0x70], R0 ;  /* 0x00007000ff0075a7 */ /* 0x000e640008001004 */
[----:B-1----:R-:W-:Y:S05]  /*29b0*/  @P0 EXIT ;  /* 0x000000000000094d */ /* 0x002fea0003800000 */
[----:B------:R-:W-:Y:S02]  /*29c0*/  SHF.L.U32 R2, R2, 0x1f, RZ ;  /* 0x0000001f02027819 */ /* 0x000fe400000006ff */
[----:B------:R-:W-:-:S07]  /*29d0*/  MOV R0, UR4 ;  /* 0x0000000400007c02 */ /* 0x000fce0008000f00 */
.L_x_45:
[----:B-1----:R1:W2:Y:S02]  /*29e0*/  SYNCS.PHASECHK.TRANS64.TRYWAIT P0, [R0+URZ+0x70], R2 ;  /* 0x00007002000075a7 */ /* 0x0022a400080011ff */
[----:B--2---:R-:W-:Y:S05]  /*29f0*/  @!P0 NANOSLEEP.SYNCS 0x989680 ;  /* 0x009896800000895d */ /* 0x004fea0003900000 */
[----:B------:R-:W2:Y:S02]  /*2a00*/  @!P0 SYNCS.PHASECHK.TRANS64 P0, [R0+URZ+0x70], R2 ;  /* 0x00007002000085a7 */ /* 0x000ea400080010ff */
[----:B--2---:R-:W-:Y:S05]  /*2a10*/  @P0 EXIT ;  /* 0x000000000000094d */ /* 0x004fea0003800000 */
[----:B------:R-:W-:Y:S05]  /*2a20*/  BRA `(.L_x_45) ;  /* 0xfffffffc00ec7947 */ /* 0x000fea000383ffff */
.L_x_38:
[----:B------:R-:W-:-:S09]  /*2a30*/  UISETP.NE.AND UP1, UPT, UR8, URZ, UPT ;  /* 0x000000ff0800728c */ /* 0x000fd2000bf25270 */
[----:B------:R-:W-:Y:S05]  /*2a40*/  BRA.U UP1, `(.L_x_46) ;  /* 0x00000011013c7547 */ /* 0x000fea000b800000 */
[----:B------:R-:W-:Y:S01]  /*2a50*/  UMOV UR4, 0x40 ;  /* 0x0000004000047882 */ /* 0x000fe20000000000 */
[----:B------:R-:W-:Y:S01]  /*2a60*/  NOP ;  /* 0x0000000000007918 */ /* 0x000fe20000000000 */
[----:B------:R-:W-:Y:S01]  /*2a70*/  ULEA UR4, UR37, UR4, 0x18 ;  /* 0x0000000425047291 */ /* 0x000fe2000f8ec0ff */
[----:B------:R-:W-:Y:S02]  /*2a80*/  UMOV UR5, 0x400 ;  /* 0x0000040000057882 */ /* 0x000fe40000000000 */
[----:B------:R-:W-:-:S06]  /*2a90*/  ULEA UR37, UR37, UR5, 0x18 ;  /* 0x0000000525257291 */ /* 0x000fcc000f8ec0ff */
[----:B------:R-:W1:Y:S02]  /*2aa0*/  LDS.U8 R0, [UR4+0x1c] ;  /* 0x00001c04ff007984 */ /* 0x000e640008000000 */
[----:B-1----:R-:W-:-:S13]  /*2ab0*/  ISETP.NE.AND P0, PT, R0, RZ, PT ;  /* 0x000000ff0000720c */ /* 0x002fda0003f05270 */
[----:B------:R-:W-:Y:S05]  /*2ac0*/  @P0 BRA `(.L_x_47) ;  /* 0x0000000000580947 */ /* 0x000fea0003800000 */
[----:B------:R-:W-:-:S13]  /*2ad0*/  ELECT P0, URZ, PT ;  /* 0x0000000000ff782f */ /* 0x000fda0003800000 */
[----:B------:R-:W-:Y:S05]  /*2ae0*/  @!P0 BRA `(.L_x_48) ;  /* 0x0000000000608947 */ /* 0x000fea0003800000 */
[----:B------:R-:W-:Y:S01]  /*2af0*/  UMOV UR5, 0x10 ;  /* 0x0000001000057882 */ /* 0x000fe20000000000 */
[----:B------:R-:W-:Y:S01]  /*2b00*/  HFMA2 R0, -RZ, RZ, 0, 5.9604644775390625e-08 ;  /* 0x00000001ff007431 */ /* 0x000fe200000001ff */
[----:B------:R-:W-:-:S03]  /*2b10*/  MOV R2, 0xffff ;  /* 0x0000ffff00027802 */ /* 0x000fc60000000f00 */
[----:B------:R-:W-:Y:S04]  /*2b20*/  DEPBAR.LE SB1, 0x36 ;  /* 0x00009d800000791a */ /* 0x000fe80000000000 */
[----:B------:R-:W1:Y:S02]  /*2b30*/  UTCATOMSWS.FIND_AND_SET.ALIGN UP0, UR5, UR5 ;  /* 0x00000005000575e3 */ /* 0x000e640008000800 */
[----:B-1----:R-:W-:Y:S01]  /*2b40*/  MOV R3, UR5 ;  /* 0x0000000500037c02 */ /* 0x002fe20008000f00 */
[----:B------:R-:W-:Y:S06]  /*2b50*/  BRA.U UP0, `(.L_x_49) ;  /* 0x0000000100187547 */ /* 0x000fec000b800000 */
.L_x_50:
[----:B------:R-:W-:Y:S05]  /*2b60*/  NANOSLEEP 0x64 ;  /* 0x000000640000795d */ /* 0x000fea0003800000 */
[----:B------:R-:W-:-:S05]  /*2b70*/  UMOV UR5, 0x10 ;  /* 0x0000001000057882 */ /* 0x000fca0000000000 */
[----:B------:R-:W-:Y:S04]  /*2b80*/  DEPBAR.LE SB1, 0x36 ;  /* 0x00009d800000791a */ /* 0x000fe80000000000 */
[----:B------:R-:W1:Y:S02]  /*2b90*/  UTCATOMSWS.FIND_AND_SET.ALIGN UP0, UR5, UR5 ;  /* 0x00000005000575e3 */ /* 0x000e640008000800 */
[----:B-1----:R-:W-:Y:S01]  /*2ba0*/  MOV R3, UR5 ;  /* 0x0000000500037c02 */ /* 0x002fe20008000f00 */
[----:B------:R-:W-:Y:S05]  /*2bb0*/  BRA.U !UP0, `(.L_x_50) ;  /* 0xfffffffd08e87547 */ /* 0x000fea000b83ffff */
.L_x_49:
[-C--:B------:R-:W-:Y:S02]  /*2bc0*/  SHF.L.U32 R2, R2, R3.reuse, RZ ;  /* 0x0000000302027219 */ /* 0x080fe400000006ff */
[----:B------:R-:W-:Y:S01]  /*2bd0*/  SHF.L.U32 R0, R0, R3, RZ ;  /* 0x0000000300007219 */ /* 0x000fe200000006ff */
[----:B------:R-:W-:Y:S02]  /*2be0*/  IMAD.SHL.U32 R3, R3, 0x20, RZ ;  /* 0x0000002003037824 */ /* 0x000fe400078e00ff */
[----:B------:R1:W-:Y:S04]  /*2bf0*/  ATOMS.OR RZ, [UR4+0x14], R2 ;  /* 0x00001402ffff798c */ /* 0x0003e8000b000004 */
[----:B------:R1:W-:Y:S04]  /*2c00*/  ATOMS.OR RZ, [UR4+0x18], R0 ;  /* 0x00001800ffff798c */ /* 0x0003e8000b000004 */
[----:B------:R1:W-:Y:S01]  /*2c10*/  STS [UR37+0x110], R3 ;  /* 0x00011003ff007988 */ /* 0x0003e20008000825 */
[----:B------:R-:W-:Y:S05]  /*2c20*/  BRA `(.L_x_48) ;  /* 0x0000000000107947 */ /* 0x000fea0003800000 */
.L_x_47:
[----:B------:R-:W-:Y:S02]  /*2c30*/  MOV R0, 0xffffffff ;  /* 0xffffffff00007802 */ /* 0x000fe40000000f00 */
[----:B------:R-:W-:-:S03]  /*2c40*/  MOV R2, 0x2c70 ;  /* 0x00002c7000027802 */ /* 0x000fc60000000f00 */
[----:B------:R1:W-:Y:S04]  /*2c50*/  STS [UR37+0x110], R0 ;  /* 0x00011000ff007988 */ /* 0x0003e80008000825 */
[----:B-1-3-5:R-:W-:Y:S05]  /*2c60*/  CALL.REL.NOINC `($__internal_1_$__cuda_sm10x_tcgen05_guardrail_trap_phase_invalid_during_alloc) ;  /* 0x0000004c00007944 */ /* 0x02afea0003c00000 */
.L_x_48:
[----:B------:R-:W-:Y:S05]  /*2c70*/  WARPSYNC.ALL ;  /* 0x0000000000007948 */ /* 0x000fea0003800000 */
[----:B------:R-:W2:Y:S01]  /*2c80*/  S2UR UR5, SR_CgaCtaId ;  /* 0x00000000000579c3 */ /* 0x000ea20000008800 */
[----:B------:R-:W-:Y:S01]  /*2c90*/  UMOV UR4, 0x400 ;  /* 0x0000040000047882 */ /* 0x000fe20000000000 */
[----:B------:R-:W-:-:S06]  /*2ca0*/  NOP ;  /* 0x0000000000007918 */ /* 0x000fcc0000000000 */
[----:B------:R-:W-:Y:S06]  /*2cb0*/  BAR.ARV 0x6, 0xa0 ;  /* 0x0182800000007b1d */ /* 0x000fec0000002000 */
[----:B------:R-:W4:Y:S01]  /*2cc0*/  LDCU UR7, c[0x0][0x38c] ;  /* 0x00007180ff0777ac */ /* 0x000f220008000800 */
[----:B------:R-:W-:Y:S01]  /*2cd0*/  IMAD.MOV.U32 R11, RZ, RZ, 0x1 ;  /* 0x00000001ff0b7424 */ /* 0x000fe200078e00ff */
[----:B------:R-:W-:Y:S01]  /*2ce0*/  CS2R R8, SRZ ;  /* 0x0000000000087805 */ /* 0x000fe2000001ff00 */
[----:B------:R-:W-:Y:S01]  /*2cf0*/  IMAD.MOV.U32 R10, RZ, RZ, RZ ;  /* 0x000000ffff0a7224 */ /* 0x000fe200078e00ff */
[----:B------:R-:W3:Y:S01]  /*2d00*/  LDCU UR6, c[0x0][0x38c] ;  /* 0x00007180ff0677ac */ /* 0x000ee20008000800 */
[----:B------:R-:W-:Y:S01]  /*2d10*/  UMOV UR15, URZ ;  /* 0x000000ff000f7c82 */ /* 0x000fe20008000000 */
[----:B------:R-:W-:Y:S01]  /*2d20*/  UMOV UR14, URZ ;  /* 0x000000ff000e7c82 */ /* 0x000fe20008000000 */
[----:B--2---:R-:W-:Y:S01]  /*2d30*/  ULEA UR5, UR5, UR4, 0x18 ;  /* 0x0000000405057291 */ /* 0x004fe2000f8ec0ff */
[----:B------:R-:W-:Y:S01]  /*2d40*/  UMOV UR32, 0x0 ;  /* 0x0000000000207882 */ /* 0x000fe20000000000 */
[----:B------:R-:W-:-:S02]  /*2d50*/  UMOV UR33, 0x4100490 ;  /* 0x0410049000217882 */ /* 0x000fc40000000000 */
[----:B------:R-:W-:Y:S02]  /*2d60*/  UIADD3 UR9, UPT, UPT, UR5, 0x3400, URZ ;  /* 0x0000340005097890 */ /* 0x000fe4000fffe0ff */
[----:B------:R-:W-:Y:S02]  /*2d70*/  UIADD3 UR10, UPT, UPT, UR5, 0xb400, URZ ;  /* 0x0000b400050a7890 */ /* 0x000fe4000fffe0ff */
[----:B----4-:R-:W-:Y:S01]  /*2d80*/  UIADD3 UR7, UPT, UPT, UR7, 0x7f, URZ ;  /* 0x0000007f07077890 */ /* 0x010fe2000fffe0ff */
[----:B-1----:R-:W1:Y:S01]  /*2d90*/  LDS R0, [UR5+0x110] ;  /* 0x00011005ff007984 */ /* 0x002e620008000800 */
[----:B------:R-:W-:Y:S02]  /*2da0*/  USHF.R.U32.HI UR9, URZ, 0x4, UR9 ;  /* 0x00000004ff097899 */ /* 0x000fe40008011609 */
[----:B------:R-:W-:Y:S02]  /*2db0*/  USHF.R.S32.HI UR4, URZ, 0x1f, UR7 ;  /* 0x0000001fff047899 */ /* 0x000fe40008011407 */
[----:B------:R-:W-:-:S02]  /*2dc0*/  USHF.R.U32.HI UR10, URZ, 0x4, UR10 ;  /* 0x00000004ff0a7899 */ /* 0x000fc4000801160a */
[----:B------:R-:W-:Y:S02]  /*2dd0*/  ULEA.HI UR4, UR4, UR7, URZ, 0x7 ;  /* 0x0000000704047291 */ /* 0x000fe4000f8f38ff */
[----:B------:R-:W-:Y:S02]  /*2de0*/  ULOP3.LUT UR9, UR9, 0x3fff, URZ, 0xc0, !UPT ;  /* 0x00003fff09097892 */ /* 0x000fe4000f8ec0ff */
[----:B------:R-:W-:Y:S02]  /*2df0*/  USHF.R.S32.HI UR4, URZ, 0x7, UR4 ;  /* 0x00000007ff047899 */ /* 0x000fe40008011404 */
[----:B------:R-:W-:Y:S02]  /*2e00*/  ULOP3.LUT UR10, UR10, 0x3fff, URZ, 0xc0, !UPT ;  /* 0x00003fff0a0a7892 */ /* 0x000fe4000f8ec0ff */
[----:B------:R-:W-:Y:S01]  /*2e10*/  UISETP.LT.AND UP0, UPT, UR4, 0x1, UPT ;  /* 0x000000010400788c */ /* 0x000fe2000bf01270 */
[----:B------:R-:W-:Y:S01]  /*2e20*/  UMOV UR30, 0x0 ;  /* 0x00000000001e7882 */ /* 0x000fe20000000000 */
[----:B------:R-:W-:-:S02]  /*2e30*/  UMOV UR31, 0x4100490 ;  /* 0x04100490001f7882 */ /* 0x000fc40000000000 */
[----:B------:R-:W-:Y:S01]  /*2e40*/  USEL UR8, UR4, 0x1, !UP0 ;  /* 0x0000000104087887 */ /* 0x000fe2000c000000 */
[----:B------:R-:W-:Y:S01]  /*2e50*/  UMOV UR28, 0x0 ;  /* 0x00000000001c7882 */ /* 0x000fe20000000000 */
[----:B------:R-:W-:Y:S01]  /*2e60*/  UMOV UR29, 0x4100490 ;  /* 0x04100490001d7882 */ /* 0x000fe20000000000 */
[----:B------:R-:W-:Y:S01]  /*2e70*/  UMOV UR26, 0x0 ;  /* 0x00000000001a7882 */ /* 0x000fe20000000000 */
[----:B------:R-:W-:Y:S01]  /*2e80*/  UMOV UR27, 0x4100490 ;  /* 0x04100490001b7882 */ /* 0x000fe20000000000 */
[----:B------:R-:W-:Y:S01]  /*2e90*/  UMOV UR24, 0x0 ;  /* 0x0000000000187882 */ /* 0x000fe20000000000 */
[----:B------:R-:W-:Y:S01]  /*2ea0*/  UMOV UR25, 0x4100490 ;  /* 0x0410049000197882 */ /* 0x000fe20000000000 */
[----:B------:R-:W-:Y:S01]  /*2eb0*/  UMOV UR22, 0x0 ;  /* 0x0000000000167882 */ /* 0x000fe20000000000 */
[----:B------:R-:W-:Y:S01]  /*2ec0*/  UMOV UR23, 0x4100490 ;  /* 0x0410049000177882 */ /* 0x000fe20000000000 */
[----:B------:R-:W-:Y:S02]  /*2ed0*/  ULOP3.LUT UR9, UR9, 0x10000, URZ, 0xfc, !UPT ;  /* 0x0001000009097892 */ /* 0x000fe4000f8efcff */
[----:B------:R-:W-:-:S02]  /*2ee0*/  ULOP3.LUT UR10, UR10, 0x10000, URZ, 0xfc, !UPT ;  /* 0x000100000a0a7892 */ /* 0x000fc4000f8efcff */
[----:B------:R-:W-:Y:S02]  /*2ef0*/  UIADD3 UR8, UPT, UPT, -UR8, URZ, URZ ;  /* 0x000000ff08087290 */ /* 0x000fe4000fffe1ff */
[----:B---3--:R-:W-:Y:S01]  /*2f00*/  UISETP.GE.AND UP3, UPT, UR6, 0x1, UPT ;  /* 0x000000010600788c */ /* 0x008fe2000bf66270 */
[----:B------:R-:W-:Y:S01]  /*2f10*/  UMOV UR20, 0x0 ;  /* 0x0000000000147882 */ /* 0x000fe20000000000 */
[----:B------:R-:W-:Y:S01]  /*2f20*/  UMOV UR21, 0x4100490 ;  /* 0x0410049000157882 */ /* 0x000fe20000000000 */
[----:B------:R-:W-:Y:S01]  /*2f30*/  UMOV UR18, 0x0 ;  /* 0x0000000000127882 */ /* 0x000fe20000000000 */
[----:B-1----:R-:W-:Y:S01]  /*2f40*/  R2UR UR16, R0 ;  /* 0x00000000001072ca */ /* 0x002fe200000e0000 */
[----:B------:R-:W-:-:S14]  /*2f50*/  UMOV UR19, 0x4100490 ;  /* 0x0410049000137882 */ /* 0x000fdc0000000000 */
.L_x_57:
[----:B------:R-:W-:Y:S02]  /*2f60*/  LEA R0, R10, UR5, 0x3 ;  /* 0x000000050a007c11 */ /* 0x000fe4000f8e18ff */
[----:B------:R-:W-:Y:S02]  /*2f70*/  SHF.L.U32 R2, R9, 0x1f, RZ ;  /* 0x0000001f09027819 */ /* 0x000fe400000006ff */
[----:B------:R-:W-:Y:S01]  /*2f80*/  PLOP3.LUT P0, PT, PT, PT, UP3, 0x80, 0x8 ;  /* 0x000000000008781c */ /* 0x000fe20003f0f038 */
[----:B------:R-:W-:Y:S01]  /*2f90*/  VIADD R3, R0, 0x70 ;  /* 0x0000007000037836 */ /* 0x000fe20000000000 */
[----:B-1----:R-:W1:Y:S02]  /*2fa0*/  SYNCS.PHASECHK.TRANS64.TRYWAIT P1, [R0+URZ+0x60], R2 ;  /* 0x00006002000075a7 */ /* 0x002e6400080211ff */
[----:B-1-3--:R-:W-:Y:S09]  /*2fb0*/  @!P1 BRA `(.L_x_51) ;  /* 0x0000004000a09947 */ /* 0x00aff20003800000 */
.L_x_124:
[----:B------:R-:W-:Y:S01]  /*2fc0*/  LEA R4, R10, UR5, 0x4 ;  /* 0x000000050a047c11 */ /* 0x000fe2000f8e20ff */
[----:B------:R-:W-:Y:S01]  /*2fd0*/  @UP3 ULEA UR7, UR14, UR5, 0x3 ;  /* 0x000000050e073291 */ /* 0x000fe2000f8e18ff */
[----:B------:R-:W-:Y:S01]  /*2fe0*/  PLOP3.LUT P2, PT, PT, PT, PT, 0x80, 0x8 ;  /* 0x000000000008781c */ /* 0x000fe20003f4f070 */
[----:B------:R-:W-:Y:S01]  /*2ff0*/  ULEA UR6, UR15, UR5, 0x3 ;  /* 0x000000050f067291 */ /* 0x000fe2000f8e18ff */
[----:B------:R-:W-:Y:S01]  /*3000*/  PRMT R3, RZ, 0x654, R3 ;  /* 0x00000654ff037816 */ /* 0x000fe20000000003 */
[----:B------:R-:W-:Y:S01]  /*3010*/  ULEA.HI UR11, UR15, UR15, URZ, 0x1 ;  /* 0x0000000f0f0b7291 */ /* 0x000fe2000f8f08ff */
[----:B------:R-:W2:Y:S01]  /*3020*/  LDS.128 R4, [R4+0xf0] ;  /* 0x0000f00004047984 */ /* 0x000ea20000000c00 */
[----:B-1----:R-:W-:Y:S02]  /*3030*/  @P0 SHF.L.U32 R2, R8, 0x1f, RZ ;  /* 0x0000001f08020819 */ /* 0x002fe400000006ff */
[----:B------:R-:W-:Y:S01]  /*3040*/  SHF.L.U32 R0, R11, 0x1f, RZ ;  /* 0x0000001f0b007819 */ /* 0x000fe200000006ff */
[----:B------:R-:W-:Y:S01]  /*3050*/  @!PT LDS RZ, [RZ] ;  /* 0x00000000fffff984 */ /* 0x000fe20000000800 */
[----:B------:R-:W-:Y:S01]  /*3060*/  @!PT LDS RZ, [RZ] ;  /* 0x00000000fffff984 */ /* 0x000fe20000000800 */
[----:B------:R-:W-:Y:S01]  /*3070*/  @!PT LDS RZ, [RZ] ;  /* 0x00000000fffff984 */ /* 0x000fe20000000800 */
[----:B------:R-:W-:Y:S01]  /*3080*/  @!PT LDS RZ, [RZ] ;  /* 0x00000000fffff984 */ /* 0x000fe20000000800 */
[----:B------:R1:W-:Y:S06]  /*3090*/  MEMBAR.ALL.CTA ;  /* 0x0000000000007992 */ /* 0x0003ec0000008000 */
[----:B-1----:R-:W1:Y:S02]  /*30a0*/  FENCE.VIEW.ASYNC.S ;  /* 0x00000000000073c6 */ /* 0x002e640000000000 */
[----:B-1----:R1:W-:Y:S01]  /*30b0*/  SYNCS.ARRIVE.TRANS64.RED.A1T0 RZ, [R3+URZ], RZ ;  /* 0x000000ff03ff79a7 */ /* 0x0023e200081004ff */
[----:B------:R1:W3:Y:S01]  /*30c0*/  @P0 SYNCS.PHASECHK.TRANS64.TRYWAIT P2, [UR7], R2 ;  /* 0x00000002ff0005a7 */ /* 0x0002e20008041107 */
[----:B------:R-:W-:-:S02]  /*30d0*/  USHF.L.U32 UR7, UR11, 0x5, URZ ;  /* 0x000000050b077899 */ /* 0x000fc400080006ff */
[----:B------:R-:W-:Y:S01]  /*30e0*/  ULOP3.LUT UR11, UR11, 0xffe, URZ, 0xc0, !UPT ;  /* 0x00000ffe0b0b7892 */ /* 0x000fe2000f8ec0ff */
[----:B--2---:R-:W-:Y:S01]  /*30f0*/  LOP3.LUT P1, RZ, R6, 0x1, RZ, 0xc0, !PT ;  /* 0x0000000106ff7812 */ /* 0x004fe2000782c0ff */
[----:B------:R-:W-:Y:S02]  /*3100*/  ULOP3.LUT UR7, UR7, 0xffffffc0, URZ, 0xc0, !UPT ;  /* 0xffffffc007077892 */ /* 0x000fe4000f8ec0ff */
[----:B------:R-:W-:Y:S02]  /*3110*/  UIADD3 UR11, UPT, UPT, -UR11, UR15, URZ ;  /* 0x0000000f0b0b7290 */ /* 0x000fe4000fffe1ff */
[----:B------:R-:W-:-:S04]  /*3120*/  UIADD3 UR7, UPT, UPT, UR16, UR7, URZ ;  /* 0x0000000710077290 */ /* 0x000fc8000fffe0ff */
[----:B------:R-:W-:Y:S01]  /*3130*/  ULEA UR7, UR11, UR7, 0x14 ;  /* 0x000000070b077291 */ /* 0x000fe2000f8ea0ff */
[----:B------:R-:W2:Y:S02]  /*3140*/  SYNCS.PHASECHK.TRANS64.TRYWAIT P0, [UR6+0xa0], R0 ;  /* 0x0000a000ff0075a7 */ /* 0x000ea40008001106 */
[----:B-123--:R-:W-:Y:S09]  /*3150*/  @!P0 BRA `(.L_x_52) ;  /* 0x00000040004c8947 */ /* 0x00eff20003800000 */
.L_x_126:
[----:B------:R-:W-:Y:S01]  /*3160*/  IADD3 R10, PT, PT, R10, 0x1, RZ ;  /* 0x000000010a0a7810 */ /* 0x000fe20007ffe0ff */
[----:B------:R-:W-:Y:S06]  /*3170*/  BRA.U !UP3, `(.L_x_53) ;  /* 0x000000050b107547 */ /* 0x000fec000b800000 */
[----:B------:R-:W-:Y:S01]  /*3180*/  UPLOP3.LUT UP4, UPT, UPT, UPT, UPT, 0x40, 0x4 ;  /* 0x000000000004789c */ /* 0x000fe20003f8e870 */
[----:B------:R-:W-:Y:S01]  /*3190*/  UMOV UR13, UR8 ;  /* 0x00000008000d7c82 */ /* 0x000fe20008000000 */
[----:B------:R-:W-:Y:S01]  /*31a0*/  UMOV UR12, UR4 ;  /* 0x00000004000c7c82 */ /* 0x000fe20008000000 */
[----:B------:R-:W-:-:S08]  /*31b0*/  UMOV UR17, UR14 ;  /* 0x0000000e00117c82 */ /* 0x000fd00008000000 */
.L_x_56:
[----:B------:R-:W-:Y:S02]  /*31c0*/  UIADD3 UR13, UPT, UPT, UR13, 0x1, URZ ;  /* 0x000000010d0d7890 */ /* 0x000fe4000fffe0ff */
[----:B--2---:R-:W-:Y:S02]  /*31d0*/  ULEA UR11, UR17, UR5, 0x3 ;  /* 0x00000005110b7291 */ /* 0x004fe4000f8e18ff */
[----:B------:R-:W-:Y:S01]  /*31e0*/  UISETP.NE.AND UP0, UPT, UR13, URZ, UPT ;  /* 0x000000ff0d00728c */ /* 0x000fe2000bf05270 */
[----:B---3--:R-:W-:Y:S10]  /*31f0*/  @P2 BRA `(.L_x_54) ;  /* 0x00000000000c2947 */ /* 0x008ff40003800000 */
[----:B-1----:R-:W-:Y:S04]  /*3200*/  SHF.L.U32 R2, R8, 0x1f, RZ ;  /* 0x0000001f08027819 */ /* 0x002fe800000006ff */
[----:B------:R-:W1:Y:S02]  /*3210*/  SYNCS.PHASECHK.TRANS64.TRYWAIT P0, [UR11], R2 ;  /* 0x00000002ff0075a7 */ /* 0x000e64000800110b */
[----:B-1----:R-:W-:Y:S05]  /*3220*/  @!P0 BRA `(.L_x_55) ;  /* 0x0000004000308947 */ /* 0x002fea0003800000 */
.L_x_54:
[----:B------:R-:W-:Y:S01]  /*3230*/  UISETP.NE.AND UP1, UPT, UR12, 0x1, UPT ;  /* 0x000000010c00788c */ /* 0x000fe2000bf25270 */
[----:B------:R-:W-:Y:S01]  /*3240*/  PLOP3.LUT P2, PT, PT, PT, PT, 0x80, 0x8 ;  /* 0x000000000008781c */ /* 0x000fe20003f4f070 */
[----:B------:R-:W-:Y:S02]  /*3250*/  UIADD3 UR14, UPT, UPT, UR17, 0x1, URZ ;  /* 0x00000001110e7890 */ /* 0x000fe4000fffe0ff */
[----:B------:R-:W-:Y:S02]  /*3260*/  ULEA UR64, UR17, UR10, 0xa ;  /* 0x0000000a11407291 */ /* 0x000fe4000f8e50ff */
[----:B------:R-:W-:Y:S01]  /*3270*/  UISETP.NE.AND UP2, UPT, UR14, 0x2, UPT ;  /* 0x000000020e00788c */ /* 0x000fe2000bf45270 */
[----:B------:R-:W-:Y:S01]  /*3280*/  PLOP3.LUT P0, PT, PT, PT, UP1, 0x80, 0x8 ;  /* 0x000000000008781c */ /* 0x000fe20003f0f018 */
[----:B------:R-:W-:Y:S02]  /*3290*/  ULEA UR62, UR17, UR9, 0xa ;  /* 0x00000009113e7291 */ /* 0x000fe4000f8e50ff */
[----:B------:R-:W-:Y:S02]  /*32a0*/  USEL UR35, URZ, 0x1, UP2 ;  /* 0x00000001ff237887 */ /* 0x000fe40009000000 */
[----:B------:R-:W-:Y:S02]  /*32b0*/  USEL UR14, UR14, URZ, UP2 ;  /* 0x000000ff0e0e7287 */ /* 0x000fe40009000000 */
[----:B------:R-:W-:Y:S02]  /*32c0*/  UIADD3 UR60, UPT, UPT, UR64, 0x2, URZ ;  /* 0x00000002403c7890 */ /* 0x000fe4000fffe0ff */
[----:B------:R-:W-:Y:S01]  /*32d0*/  @UP1 ULEA UR34, UR14, UR5, 0x3 ;  /* 0x000000050e221291 */ /* 0x000fe2000f8e18ff */
[----:B------:R-:W-:Y:S01]  /*32e0*/  LOP3.LUT R8, R8, UR35, RZ, 0x3c, !PT ;  /* 0x0000002308087c12 */ /* 0x000fe2000f8e3cff */
[----:B------:R-:W-:Y:S02]  /*32f0*/  UIADD3 UR58, UPT, UPT, UR62, 0x2, URZ ;  /* 0x000000023e3a7890 */ /* 0x000fe4000fffe0ff */
[----:B------:R-:W-:Y:S01]  /*3300*/  UIADD3 UR56, UPT, UPT, UR64, 0x4, URZ ;  /* 0x0000000440387890 */ /* 0x000fe2000fffe0ff */
[----:B-1----:R-:W-:Y:S01]  /*3310*/  @P0 SHF.L.U32 R0, R8, 0x1f, RZ ;  /* 0x0000001f08000819 */ /* 0x002fe200000006ff */
[----:B------:R-:W-:Y:S02]  /*3320*/  UIADD3 UR54, UPT, UPT, UR62, 0x4, URZ ;  /* 0x000000043e367890 */ /* 0x000fe4000fffe0ff */
[----:B------:R-:W-:Y:S01]  /*3330*/  UIADD3 UR52, UPT, UPT, UR64, 0x6, URZ ;  /* 0x0000000640347890 */ /* 0x000fe2000fffe0ff */
[----:B------:R2:W3:Y:S01]  /*3340*/  @P0 SYNCS.PHASECHK.TRANS64.TRYWAIT P2, [UR34], R0 ;  /* 0x00000000ff0005a7 */ /* 0x0004e20008041122 */
[----:B------:R-:W-:Y:S02]  /*3350*/  UIADD3 UR50, UPT, UPT, UR62, 0x6, URZ ;  /* 0x000000063e327890 */ /* 0x000fe4000fffe0ff */
        /* <DEDUP_REMOVED lines=9> */
[----:B------:R-:W-:Y:S01]  /*33f0*/  UIADD3 UR12, UPT, UPT, UR12, -0x1, URZ ;  /* 0xffffffff0c0c7890 */ /* 0x000fe2000fffe0ff */
[----:B------:R-:W-:Y:S01]  /*3400*/  UMOV UR65, 0x40004040 ;  /* 0x4000404000417882 */ /* 0x000fe20000000000 */
[----:B------:R-:W-:Y:S01]  /*3410*/  UMOV UR63, 0x40004040 ;  /* 0x40004040003f7882 */ /* 0x000fe20000000000 */
[----:B------:R-:W-:Y:S01]  /*3420*/  UMOV UR61, 0x40004040 ;  /* 0x40004040003d7882 */ /* 0x000fe20000000000 */
[----:B------:R2:W-:Y:S01]  /*3430*/  UTCHMMA gdesc[UR62], gdesc[UR64], tmem[UR7], tmem[UR32], idesc[UR33], UP4 ;  /* 0x00ff20403e0075ea */ /* 0x0005e2000a000007 */
[----:B------:R-:W-:Y:S01]  /*3440*/  UPLOP3.LUT UP4, UPT, UPT, UPT, UPT, 0x80, 0x8 ;  /* 0x000000000008789c */ /* 0x000fe20003f8f070 */
[----:B------:R-:W-:Y:S01]  /*3450*/  UMOV UR59, 0x40004040 ;  /* 0x40004040003b7882 */ /* 0x000fe20000000000 */
[----:B------:R-:W-:Y:S01]  /*3460*/  UMOV UR57, 0x40004040 ;  /* 0x4000404000397882 */ /* 0x000fe20000000000 */
[----:B------:R2:W-:Y:S01]  /*3470*/  UTCHMMA gdesc[UR58], gdesc[UR60], tmem[UR7], tmem[UR30], idesc[UR31], UPT ;  /* 0x00ff1e3c3a0075ea */ /* 0x0005e2000b800007 */
        /* <DEDUP_REMOVED lines=14> */
[----:B------:R-:W-:Y:S01]  /*3560*/  UMOV UR35, 0x40004040 ;  /* 0x4000404000237882 */ /* 0x000fe20000000000 */
[----:B------:R2:W-:Y:S01]  /*3570*/  UTCHMMA gdesc[UR38], gdesc[UR40], tmem[UR7], tmem[UR20], idesc[UR21], UPT ;  /* 0x00ff1428260075ea */ /* 0x0005e2000b800007 */
[----:B------:R2:W-:Y:S01]  /*3580*/  UTCHMMA gdesc[UR34], gdesc[UR36], tmem[UR7], tmem[UR18], idesc[UR19], UPT ;  /* 0x00ff1224220075ea */ /* 0x0005e2000b800007 */
[----:B------:R2:W-:Y:S01]  /*3590*/  UTCBAR [UR11], URZ ;  /* 0x000000ff0b0073e9 */ /* 0x0005e200080000ff */
[----:B------:R-:W-:Y:S01]  /*35a0*/  UMOV UR17, UR14 ;  /* 0x0000000e00117c82 */ /* 0x000fe20008000000 */
[----:B------:R-:W-:Y:S05]  /*35b0*/  BRA.U UP0, `(.L_x_56) ;  /* 0xfffffffd00007547 */ /* 0x000fea000b83ffff */
.L_x_53:
[----:B------:R-:W-:Y:S01]  /*35c0*/  UIADD3 UR15, UPT, UPT, UR15, 0x1, URZ ;  /* 0x000000010f0f7890 */ /* 0x000fe2000fffe0ff */
[C---:B------:R-:W-:Y:S01]  /*35d0*/  ISETP.NE.AND P0, PT, R10.reuse, 0x2, PT ;  /* 0x000000020a00780c */ /* 0x040fe20003f05270 */
[----:B--2---:R-:W-:Y:S02]  /*35e0*/  UIADD3 UR7, UPT, UPT, UR6, 0x80, URZ ;  /* 0x0000008006077890 */ /* 0x004fe4000fffe0ff */
[----:B------:R-:W-:Y:S01]  /*35f0*/  UISETP.NE.AND UP0, UPT, UR15, 0x4, UPT ;  /* 0x000000040f00788c */ /* 0x000fe2000bf05270 */
[----:B-1----:R-:W-:Y:S02]  /*3600*/  SEL R0, RZ, 0x1, P0 ;  /* 0x00000001ff007807 */ /* 0x002fe40000000000 */
[----:B------:R-:W-:Y:S01]  /*3610*/  SEL R10, R10, RZ, P0 ;  /* 0x000000ff0a0a7207 */ /* 0x000fe20000000000 */
[----:B------:R-:W-:Y:S01]  /*3620*/  USEL UR6, URZ, 0x1, UP0 ;  /* 0x00000001ff067887 */ /* 0x000fe20008000000 */
[----:B------:R-:W-:Y:S01]  /*3630*/  LOP3.LUT R9, R9, R0, RZ, 0x3c, !PT ;  /* 0x0000000009097212 */ /* 0x000fe200078e3cff */
[----:B------:R-:W-:Y:S01]  /*3640*/  USEL UR15, UR15, URZ, UP0 ;  /* 0x000000ff0f0f7287 */ /* 0x000fe20008000000 */
[----:B------:R1:W-:Y:S03]  /*3650*/  UTCBAR [UR7], URZ ;  /* 0x000000ff070073e9 */ /* 0x0003e600080000ff */
[----:B------:R-:W-:Y:S01]  /*3660*/  LOP3.LUT R11, R11, UR6, RZ, 0x3c, !PT ;  /* 0x000000060b0b7c12 */ /* 0x000fe2000f8e3cff */
[----:B------:R-:W-:Y:S07]  /*3670*/  @P1 BRA `(.L_x_57) ;  /* 0xfffffff800381947 */ /* 0x000fee000383ffff */
[----:B------:R-:W2:Y:S01]  /*3680*/  S2UR UR4, SR_CgaCtaId ;  /* 0x00000000000479c3 */ /* 0x000ea20000008800 */
[----:B------:R-:W-:Y:S01]  /*3690*/  ELECT P0, URZ, PT ;  /* 0x0000000000ff782f */ /* 0x000fe20003800000 */
[----:B------:R-:W-:Y:S01]  /*36a0*/  IMAD.MOV.U32 R0, RZ, RZ, 0x1 ;  /* 0x00000001ff007424 */ /* 0x000fe200078e00ff */
[----:B------:R-:W-:Y:S01]  /*36b0*/  UIADD3 UR5, UPT, UPT, UR5, 0xa0, URZ ;  /* 0x000000a005057890 */ /* 0x000fe2000fffe0ff */
[----:B------:R-:W-:Y:S01]  /*36c0*/  SHF.L.U32 R2, R11, 0x1f, RZ ;  /* 0x0000001f0b027819 */ /* 0x000fe200000006ff */
[----:B------:R-:W-:-:S03]  /*36d0*/  UMOV UR6, 0x40 ;  /* 0x0000004000067882 */ /* 0x000fc60000000000 */
[----:B------:R-:W-:Y:S01]  /*36e0*/  UVIRTCOUNT.DEALLOC.SMPOOL 0x80 ;  /* 0x000000800000784c */ /* 0x000fe20000000000 */
[----:B--2---:R-:W-:Y:S02]  /*36f0*/  ULEA UR4, UR4, UR6, 0x18 ;  /* 0x0000000604047291 */ /* 0x004fe4000f8ec0ff */
[----:B------:R-:W-:-:S07]  /*3700*/  ULEA UR6, UR15, UR5, 0x3 ;  /* 0x000000050f067291 */ /* 0x000fce000f8e18ff */
[----:B------:R2:W-:Y:S02]  /*3710*/  @P0 STS.U8 [UR4+0x1c], R0 ;  /* 0x00001c00ff000988 */ /* 0x0005e40008000004 */
[----:B------:R-:W4:Y:S02]  /*3720*/  SYNCS.PHASECHK.TRANS64.TRYWAIT P0, [UR6], R2 ;  /* 0x00000002ff0075a7 */ /* 0x000f240008001106 */
[----:B--2-4-:R-:W-:Y:S05]  /*3730*/  @!P0 BRA `(.L_x_58) ;  /* 0x0000003c00048947 */ /* 0x014fea0003800000 */
.L_x_129:
[----:B-1----:R-:W-:-:S04]  /*3740*/  UIADD3 UR7, UPT, UPT, UR15, 0x1, URZ ;  /* 0x000000010f077890 */ /* 0x002fc8000fffe0ff */
[----:B------:R-:W-:-:S04]  /*3750*/  UISETP.NE.AND UP0, UPT, UR7, 0x4, UPT ;  /* 0x000000040700788c */ /* 0x000fc8000bf05270 */
[----:B------:R-:W-:Y:S02]  /*3760*/  USEL UR8, URZ, 0x1, UP0 ;  /* 0x00000001ff087887 */ /* 0x000fe40008000000 */
[----:B------:R-:W-:-:S04]  /*3770*/  USEL UR7, UR7, URZ, UP0 ;  /* 0x000000ff07077287 */ /* 0x000fc80008000000 */
[----:B------:R-:W-:Y:S01]  /*3780*/  ULEA UR6, UR7, UR5, 0x3 ;  /* 0x0000000507067291 */ /* 0x000fe2000f8e18ff */
[----:B--2---:R-:W-:-:S04]  /*3790*/  LOP3.LUT R2, R11, UR8, RZ, 0x3c, !PT ;  /* 0x000000080b027c12 */ /* 0x004fc8000f8e3cff */
[----:B------:R-:W-:-:S04]  /*37a0*/  SHF.L.U32 R3, R2, 0x1f, RZ ;  /* 0x0000001f02037819 */ /* 0x000fc800000006ff */
[----:B------:R-:W1:Y:S02]  /*37b0*/  SYNCS.PHASECHK.TRANS64.TRYWAIT P0, [UR6], R3 ;  /* 0x00000003ff0075a7 */ /* 0x000e640008001106 */
[----:B-1----:R-:W-:Y:S05]  /*37c0*/  @!P0 BRA `(.L_x_59) ;  /* 0x0000003800f88947 */ /* 0x002fea0003800000 */
.L_x_131:
[----:B------:R-:W-:-:S04]  /*37d0*/  UIADD3 UR7, UPT, UPT, UR7, 0x1, URZ ;  /* 0x0000000107077890 */ /* 0x000fc8000fffe0ff */
[----:B------:R-:W-:-:S04]  /*37e0*/  UISETP.NE.AND UP0, UPT, UR7, 0x4, UPT ;  /* 0x000000040700788c */ /* 0x000fc8000bf05270 */
[----:B------:R-:W-:Y:S02]  /*37f0*/  USEL UR8, URZ, 0x1, UP0 ;  /* 0x00000001ff087887 */ /* 0x000fe40008000000 */
[----:B------:R-:W-:-:S04]  /*3800*/  USEL UR7, UR7, URZ, UP0 ;  /* 0x000000ff07077287 */ /* 0x000fc80008000000 */
[----:B------:R-:W-:Y:S01]  /*3810*/  ULEA UR6, UR7, UR5, 0x3 ;  /* 0x0000000507067291 */ /* 0x000fe2000f8e18ff */
[----:B------:R-:W-:-:S04]  /*3820*/  LOP3.LUT R2, R2, UR8, RZ, 0x3c, !PT ;  /* 0x0000000802027c12 */ /* 0x000fc8000f8e3cff */
[----:B-1----:R-:W-:-:S04]  /*3830*/  SHF.L.U32 R3, R2, 0x1f, RZ ;  /* 0x0000001f02037819 */ /* 0x002fc800000006ff */
[----:B------:R-:W1:Y:S02]  /*3840*/  SYNCS.PHASECHK.TRANS64.TRYWAIT P0, [UR6], R3 ;  /* 0x00000003ff0075a7 */ /* 0x000e640008001106 */
[----:B-1----:R-:W-:Y:S05]  /*3850*/  @!P0 BRA `(.L_x_60) ;  /* 0x0000003800ec8947 */ /* 0x002fea0003800000 */
.L_x_133:
[----:B------:R-:W-:-:S04]  /*3860*/  UIADD3 UR7, UPT, UPT, UR7, 0x1, URZ ;  /* 0x0000000107077890 */ /* 0x000fc8000fffe0ff */
[----:B------:R-:W-:-:S04]  /*3870*/  UISETP.NE.AND UP0, UPT, UR7, 0x4, UPT ;  /* 0x000000040700788c */ /* 0x000fc8000bf05270 */
[----:B------:R-:W-:Y:S02]  /*3880*/  USEL UR6, URZ, 0x1, UP0 ;  /* 0x00000001ff067887 */ /* 0x000fe40008000000 */
[----:B------:R-:W-:-:S04]  /*3890*/  USEL UR7, UR7, URZ, UP0 ;  /* 0x000000ff07077287 */ /* 0x000fc80008000000 */
[----:B------:R-:W-:Y:S01]  /*38a0*/  ULEA UR7, UR7, UR5, 0x3 ;  /* 0x0000000507077291 */ /* 0x000fe2000f8e18ff */
[----:B------:R-:W-:-:S04]  /*38b0*/  LOP3.LUT R2, R2, UR6, RZ, 0x3c, !PT ;  /* 0x0000000602027c12 */ /* 0x000fc8000f8e3cff */
[----:B------:R-:W-:-:S04]  /*38c0*/  SHF.L.U32 R2, R2, 0x1f, RZ ;  /* 0x0000001f02027819 */ /* 0x000fc800000006ff */
[----:B------:R-:W2:Y:S02]  /*38d0*/  SYNCS.PHASECHK.TRANS64.TRYWAIT P0, [UR7], R2 ;  /* 0x00000002ff0075a7 */ /* 0x000ea40008001107 */
[----:B--2---:R-:W-:Y:S05]  /*38e0*/  @!P0 BRA `(.L_x_61) ;  /* 0x0000003800e08947 */ /* 0x004fea0003800000 */
.L_x_135:
[----:B------:R-:W-:Y:S01]  /*38f0*/  NOP ;  /* 0x0000000000007918 */ /* 0x000fe20000000000 */
[----:B-1----:R-:W1:Y:S01]  /*3900*/  LDS R0, [UR4+0x14] ;  /* 0x00001404ff007984 */ /* 0x002e620008000800 */
[----:B------:R-:W-:Y:S01]  /*3910*/  ULOP3.LUT UR6, UR16, 0xffff, URZ, 0xc0, !UPT ;  /* 0x0000ffff10067892 */ /* 0x000fe2000f8ec0ff */
[----:B------:R-:W-:Y:S01]  /*3920*/  UMOV UR8, 0xffff ;  /* 0x0000ffff00087882 */ /* 0x000fe20000000000 */
[----:B------:R-:W-:Y:S02]  /*3930*/  UMOV UR5, 0x1 ;  /* 0x0000000100057882 */ /* 0x000fe40000000000 */
[----:B------:R-:W-:-:S04]  /*3940*/  USHF.R.U32.HI UR6, URZ, 0x5, UR6 ;  /* 0x00000005ff067899 */ /* 0x000fc80008011606 */
[----:B------:R-:W-:Y:S02]  /*3950*/  USHF.L.U32 UR8, UR8, UR6, URZ ;  /* 0x0000000608087299 */ /* 0x000fe400080006ff */
[----:B------:R-:W-:-:S04]  /*3960*/  USHF.L.U32 UR5, UR5, UR6, URZ ;  /* 0x0000000605057299 */ /* 0x000fc800080006ff */
[----:B-1----:R-:W-:-:S04]  /*3970*/  LOP3.LUT R0, R0, UR8, RZ, 0xc0, !PT ;  /* 0x0000000800007c12 */ /* 0x002fc8000f8ec0ff */
[----:B------:R-:W-:-:S13]  /*3980*/  ISETP.NE.AND P0, PT, R0, UR8, PT ;  /* 0x0000000800007c0c */ /* 0x000fda000bf05270 */
[----:B------:R-:W-:Y:S05]  /*3990*/  @P0 BRA `(.L_x_62) ;  /* 0x0000000000580947 */ /* 0x000fea0003800000 */
[----:B------:R-:W1:Y:S02]  /*39a0*/  LDS R0, [UR4+0x18] ;  /* 0x00001804ff007984 */ /* 0x000e640008000800 */
[----:B-1----:R-:W-:-:S04]  /*39b0*/  LOP3.LUT R0, R0, UR5, RZ, 0xc0, !PT ;  /* 0x0000000500007c12 */ /* 0x002fc8000f8ec0ff */
[----:B------:R-:W-:-:S13]  /*39c0*/  ISETP.NE.AND P0, PT, R0, UR5, PT ;  /* 0x0000000500007c0c */ /* 0x000fda000bf05270 */
[----:B------:R-:W-:Y:S05]  /*39d0*/  @P0 BRA `(.L_x_63) ;  /* 0x00000000003c0947 */ /* 0x000fea0003800000 */
[----:B------:R-:W1:Y:S01]  /*39e0*/  S2R R2, SR_LANEID ;  /* 0x0000000000027919 */ /* 0x000e620000000000 */
[----:B------:R-:W-:Y:S01]  /*39f0*/  ULOP3.LUT UR8, URZ, UR8, URZ, 0x33, !UPT ;  /* 0x00000008ff087292 */ /* 0x000fe2000f8e33ff */
[----:B------:R-:W-:Y:S02]  /*3a00*/  VOTEU.ANY UR7, UPT, PT ;  /* 0x0000000000077886 */ /* 0x000fe400038e0100 */
[----:B------:R-:W-:-:S03]  /*3a10*/  UFLO.U32 UR7, UR7 ;  /* 0x00000007000772bd */ /* 0x000fc600080e0000 */
[----:B------:R-:W-:-:S04]  /*3a20*/  IMAD.U32 R0, RZ, RZ, UR8 ;  /* 0x00000008ff007e24 */ /* 0x000fc8000f8e00ff */
[----:B------:R2:W4:Y:S02]  /*3a30*/  REDUX UR6, R0 ;  /* 0x00000000000673c4 */ /* 0x0005240000000000 */
[----:B------:R1:W-:Y:S02]  /*3a40*/  UTCATOMSWS.AND URZ, UR8 ;  /* 0x0000000800ff79e3 */ /* 0x0003e40008000000 */
[----:B-1----:R-:W-:Y:S02]  /*3a50*/  ISETP.EQ.U32.AND P0, PT, R2, UR7, PT ;  /* 0x0000000702007c0c */ /* 0x002fe4000bf02070 */
[----:B--2---:R-:W-:Y:S02]  /*3a60*/  LOP3.LUT R0, RZ, UR5, RZ, 0x33, !PT ;  /* 0x00000005ff007c12 */ /* 0x004fe4000f8e33ff */
[----:B----4-:R-:W-:Y:S02]  /*3a70*/  MOV R2, UR6 ;  /* 0x0000000600027c02 */ /* 0x010fe40008000f00 */
[----:B------:R-:W1:Y:S07]  /*3a80*/  REDUX UR5, R0 ;  /* 0x00000000000573c4 */ /* 0x000e6e0000000000 */
[----:B------:R2:W-:Y:S01]  /*3a90*/  @P0 ATOMS.AND RZ, [UR4+0x14], R2 ;  /* 0x00001402ffff098c */ /* 0x0005e2000a800004 */
[----:B-1----:R-:W-:-:S05]  /*3aa0*/  IMAD.U32 R0, RZ, RZ, UR5 ;  /* 0x00000005ff007e24 */ /* 0x002fca000f8e00ff */
[----:B------:R2:W-:Y:S01]  /*3ab0*/  @P0 ATOMS.AND RZ, [UR4+0x18], R0 ;  /* 0x00001800ffff098c */ /* 0x0005e2000a800004 */
[----:B------:R-:W-:Y:S05]  /*3ac0*/  BRA `(.L_x_64) ;  /* 0x0000000000147947 */ /* 0x000fea0003800000 */
.L_x_63:
[----:B------:R-:W-:Y:S02]  /*3ad0*/  MOV R2, 0x3af0 ;  /* 0x00003af000027802 */ /* 0x000fe40000000f00 */
[----:B---3-5:R-:W-:Y:S05]  /*3ae0*/  CALL.REL.NOINC `($__internal_0_$__cuda_sm10x_tcgen05_guardrail_trap_col_being_dealloced_not_returned_by_alloc) ;  /* 0x0000003c00547944 */ /* 0x028fea0003c00000 */
[----:B------:R-:W-:Y:S05]  /*3af0*/  BRA `(.L_x_64) ;  /* 0x0000000000087947 */ /* 0x000fea0003800000 */
.L_x_62:
[----:B------:R-:W-:Y:S02]  /*3b00*/  MOV R2, 0x3b20 ;  /* 0x00003b2000027802 */ /* 0x000fe40000000f00 */
[----:B---3-5:R-:W-:Y:S05]  /*3b10*/  CALL.REL.NOINC `($__internal_2_$__cuda_sm10x_tcgen05_guardrail_trap_unallocated_columns_being_dealloced) ;  /* 0x0000003c00607944 */ /* 0x028fea0003c00000 */
.L_x_64:
[----:B------:R-:W-:Y:S01]  /*3b20*/  NOP ;  /* 0x0000000000007918 */ /* 0x000fe20000000000 */
[----:B------:R-:W-:Y:S05]  /*3b30*/  EXIT ;  /* 0x000000000000794d */ /* 0x000fea0003800000 */
.L_x_46:
[----:B------:R-:W-:-:S09]  /*3b40*/  UISETP.NE.OR UP2, UPT, UR8, 0x3, !UP2 ;  /* 0x000000030800788c */ /* 0x000fd2000d745670 */
[----:B------:R-:W-:Y:S05]  /*3b50*/  BRA.U UP2, `(.L_x_65) ;  /* 0x0000000d02ac7547 */ /* 0x000fea000b800000 */
[----:B------:R-:W1:Y:S01]  /*3b60*/  LDC R0, c[0x0][0xb30] ;  /* 0x0002cc00ff007b82 */ /* 0x000e620000000800 */
[----:B------:R-:W2:Y:S01]  /*3b70*/  LDCU.64 UR8, c[0x0][0x888] ;  /* 0x00011100ff0877ac */ /* 0x000ea20008000a00 */
[----:B------:R-:W-:Y:S01]  /*3b80*/  IMAD.MOV.U32 R32, RZ, RZ, 0x1 ;  /* 0x00000001ff207424 */ /* 0x000fe200078e00ff */
[----:B------:R-:W-:Y:S01]  /*3b90*/  CS2R R28, SRZ ;  /* 0x00000000001c7805 */ /* 0x000fe2000001ff00 */
[----:B------:R-:W-:Y:S01]  /*3ba0*/  IMAD.MOV.U32 R25, RZ, RZ, 0x1000 ;  /* 0x00001000ff197424 */ /* 0x000fe200078e00ff */
[----:B------:R-:W4:Y:S03]  /*3bb0*/  LDCU.64 UR4, c[0x0][0x890] ;  /* 0x00011200ff0477ac */ /* 0x000f260008000a00 */
[----:B------:R-:W3:Y:S01]  /*3bc0*/  LDC R24, c[0x0][0x370] ;  /* 0x0000dc00ff187b82 */ /* 0x000ee20000000800 */
[----:B------:R-:W-:Y:S01]  /*3bd0*/  UMOV UR7, 0x400 ;  /* 0x0000040000077882 */ /* 0x000fe20000000000 */
[----:B------:R-:W-:-:S02]  /*3be0*/  UPLOP3.LUT UP1, UPT, UPT, UPT, UPT, 0x40, 0x4 ;  /* 0x000000000004789c */ /* 0x000fc40003f2e870 */
[----:B------:R-:W-:Y:S01]  /*3bf0*/  ULEA UR7, UR37, UR7, 0x18 ;  /* 0x0000000725077291 */ /* 0x000fe2000f8ec0ff */
[----:B------:R-:W-:-:S03]  /*3c00*/  UMOV UR13, URZ ;  /* 0x000000ff000d7c82 */ /* 0x000fc60008000000 */
[----:B------:R-:W3:Y:S01]  /*3c10*/  LDC R3, c[0x0][0xb0c] ;  /* 0x0002c300ff037b82 */ /* 0x000ee20000000800 */
[----:B--2---:R-:W-:Y:S02]  /*3c20*/  UISETP.NE.U32.AND UP3, UPT, UR8, URZ, UPT ;  /* 0x000000ff0800728c */ /* 0x004fe4000bf65070 */
[----:B----4-:R-:W-:-:S05]  /*3c30*/  UISETP.NE.U32.AND UP4, UPT, UR4, URZ, UPT ;  /* 0x000000ff0400728c */ /* 0x010fca000bf85070 */
[----:B------:R-:W2:Y:S01]  /*3c40*/  LDC R22, c[0x0][0xb20] ;  /* 0x0002c800ff167b82 */ /* 0x000ea20000000800 */
[----:B-1----:R-:W-:Y:S01]  /*3c50*/  ISETP.NE.AND P1, PT, R0, 0x1, PT ;  /* 0x000000010000780c */ /* 0x002fe20003f25270 */
[----:B------:R-:W-:Y:S02]  /*3c60*/  UISETP.NE.AND.EX UP3, UPT, UR9, URZ, UPT, UP3 ;  /* 0x000000ff0900728c */ /* 0x000fe4000bf65330 */
[----:B------:R-:W-:-:S04]  /*3c70*/  UISETP.NE.AND.EX UP4, UPT, UR5, URZ, UPT, UP4 ;  /* 0x000000ff0500728c */ /* 0x000fc8000bf85340 */
[----:B------:R-:W1:Y:S08]  /*3c80*/  LDC.64 R30, c[0x0][0x348] ;  /* 0x0000d200ff1e7b82 */ /* 0x000e700000000a00 */
[----:B------:R-:W4:Y:S08]  /*3c90*/  LDC.64 R14, c[0x0][0xb10] ;  /* 0x0002c400ff0e7b82 */ /* 0x000f300000000a00 */
[----:B------:R-:W1:Y:S08]  /*3ca0*/  LDC.64 R6, c[0x0][0xb18] ;  /* 0x0002c600ff067b82 */ /* 0x000e700000000a00 */
[----:B------:R-:W1:Y:S08]  /*3cb0*/  LDC.64 R4, c[0x0][0xb28] ;  /* 0x0002ca00ff047b82 */ /* 0x000e700000000a00 */
[----:B--23--:R-:W1:Y:S02]  /*3cc0*/  LDC R23, c[0x0][0x374] ;  /* 0x0000dd00ff177b82 */ /* 0x00ce640000000800 */
.L_x_74:
[C---:B------:R-:W-:Y:S02]  /*3cd0*/  LEA R0, R29.reuse, UR7, 0x3 ;  /* 0x000000071d007c11 */ /* 0x040fe4000f8e18ff */
[----:B------:R-:W-:Y:S02]  /*3ce0*/  SHF.L.U32 R2, R28, 0x1f, RZ ;  /* 0x0000001f1c027819 */ /* 0x000fe400000006ff */
[----:B------:R-:W-:Y:S02]  /*3cf0*/  LEA R16, R29, UR7, 0x4 ;  /* 0x000000071d107c11 */ /* 0x000fe4000f8e20ff */
[----:B--2---:R-:W2:Y:S02]  /*3d00*/  SYNCS.PHASECHK.TRANS64.TRYWAIT P0, [R0+URZ+0x60], R2 ;  /* 0x00006002000075a7 */ /* 0x004ea400080011ff */
[----:B--2---:R-:W-:Y:S05]  /*3d10*/  @!P0 BRA `(.L_x_66) ;  /* 0x0000003400ec8947 */ /* 0x004fea0003800000 */
.L_x_136:
[----:B------:R-:W-:Y:S01]  /*3d20*/  ISETP.GE.AND P0, PT, R26, 0x1, PT ;  /* 0x000000011a00780c */ /* 0x000fe20003f06270 */
[----:B------:R-:W3:Y:S01]  /*3d30*/  LDS.128 R16, [R16+0xf0] ;  /* 0x0000f00010107984 */ /* 0x000ee20000000c00 */
[----:B--2---:R-:W-:Y:S01]  /*3d40*/  VIADD R0, R0, 0x70 ;  /* 0x0000007000007836 */ /* 0x004fe20000000000 */
[----:B------:R-:W-:Y:S01]  /*3d50*/  @!PT LDS RZ, [RZ] ;  /* 0x00000000fffff984 */ /* 0x000fe20000000800 */
[----:B------:R-:W-:Y:S01]  /*3d60*/  @!PT LDS RZ, [RZ] ;  /* 0x00000000fffff984 */ /* 0x000fe20000000800 */
[----:B------:R-:W-:Y:S01]  /*3d70*/  @!PT LDS RZ, [RZ] ;  /* 0x00000000fffff984 */ /* 0x000fe20000000800 */
[----:B------:R-:W-:Y:S01]  /*3d80*/  @!PT LDS RZ, [RZ] ;  /* 0x00000000fffff984 */ /* 0x000fe20000000800 */
[----:B------:R2:W-:Y:S06]  /*3d90*/  MEMBAR.ALL.CTA ;  /* 0x0000000000007992 */ /* 0x0005ec0000008000 */
[----:B--2---:R-:W2:Y:S01]  /*3da0*/  FENCE.VIEW.ASYNC.S ;  /* 0x00000000000073c6 */ /* 0x004ea20000000000 */
[----:B------:R-:W-:Y:S04]  /*3db0*/  PRMT R0, RZ, 0x654, R0 ;  /* 0x00000654ff007816 */ /* 0x000fe80000000000 */
[----:B--2---:R2:W-:Y:S01]  /*3dc0*/  SYNCS.ARRIVE.TRANS64.RED.A1T0 RZ, [R0+URZ], RZ ;  /* 0x000000ff00ff79a7 */ /* 0x0045e200081004ff */
[----:B---3--:R-:W-:Y:S11]  /*3dd0*/  LOP3.LUT P3, RZ, R18, 0x1, RZ, 0xc0, !PT ;  /* 0x0000000112ff7812 */ /* 0x008ff6000786c0ff */
[----:B------:R-:W-:Y:S02]  /*3de0*/  @!UPT UIADD3 URZ, UPT, UPT, URZ, URZ, URZ ;  /* 0x000000fffffff290 */ /* 0x000fe4000fffe0ff */
[----:B------:R-:W-:Y:S02]  /*3df0*/  @P3 MOV R11, R16 ;  /* 0x00000010000b3202 */ /* 0x000fe40000000f00 */
[----:B------:R-:W-:Y:S01]  /*3e00*/  @P3 LOP3.LUT R10, R17, 0xffff, RZ, 0xc0, !PT ;  /* 0x0000ffff110a3812 */ /* 0x000fe200078ec0ff */
[----:B--2---:R-:W-:Y:S06]  /*3e10*/  @!P0 BRA `(.L_x_67) ;  /* 0x0000000000a48947 */ /* 0x004fec0003800000 */
[-C--:B-1----:R-:W-:Y:S01]  /*3e20*/  IMAD.HI.U32 R0, R23, R7.reuse, RZ ;  /* 0x0000000717007227 */ /* 0x082fe200078e00ff */
[----:B------:R-:W-:Y:S02]  /*3e30*/  ISETP.NE.AND P0, PT, R6, 0x1, PT ;  /* 0x000000010600780c */ /* 0x000fe40003f05270 */
[----:B------:R-:W-:Y:S01]  /*3e40*/  ISETP.NE.AND P2, PT, R26, 0x1, PT ;  /* 0x000000011a00780c */ /* 0x000fe20003f45270 */
[----:B----4-:R-:W-:Y:S01]  /*3e50*/  IMAD.HI.U32 R9, R24, R14, RZ ;  /* 0x0000000e18097227 */ /* 0x010fe200078e00ff */
[----:B------:R-:W-:Y:S02]  /*3e60*/  SHF.R.U32.HI R0, RZ, R22, R0 ;  /* 0x00000016ff007219 */ /* 0x000fe40000011600 */
[----:B------:R-:W-:Y:S01]  /*3e70*/  ISETP.NE.AND P4, PT, R3, 0x1, PT ;  /* 0x000000010300780c */ /* 0x000fe20003f85270 */
[----:B------:R-:W-:Y:S01]  /*3e80*/  IMAD.HI.U32 R13, R10, R7, RZ ;  /* 0x000000070a0d7227 */ /* 0x000fe200078e00ff */
[----:B------:R-:W-:Y:S02]  /*3e90*/  SHF.R.U32.HI R9, RZ, R15, R9 ;  /* 0x0000000fff097219 */ /* 0x000fe40000011609 */
[----:B------:R-:W-:Y:S01]  /*3ea0*/  SEL R0, R23, R0, !P0 ;  /* 0x0000000017007207 */ /* 0x000fe20004000000 */
[----:B------:R-:W-:Y:S01]  /*3eb0*/  IMAD.HI.U32 R12, R11, R14, RZ ;  /* 0x0000000e0b0c7227 */ /* 0x000fe200078e00ff */
[----:B------:R-:W-:Y:S03]  /*3ec0*/  SEL R9, R24, R9, !P4 ;  /* 0x0000000918097207 */ /* 0x000fe60006000000 */
[-C--:B------:R-:W-:Y:S01]  /*3ed0*/  IMAD.HI.U32 R8, R0, R4.reuse, RZ ;  /* 0x0000000400087227 */ /* 0x080fe200078e00ff */
[----:B------:R-:W-:Y:S03]  /*3ee0*/  SHF.R.U32.HI R12, RZ, R15, R12 ;  /* 0x0000000fff0c7219 */ /* 0x000fe6000001160c */
[----:B------:R-:W-:Y:S01]  /*3ef0*/  IMAD.HI.U32 R2, R9, R4, RZ ;  /* 0x0000000409027227 */ /* 0x000fe200078e00ff */
[-C--:B------:R-:W-:Y:S02]  /*3f00*/  @P2 SHF.R.U32.HI R0, RZ, R5.reuse, R8 ;  /* 0x00000005ff002219 */ /* 0x080fe40000011608 */
[----:B------:R-:W-:Y:S02]  /*3f10*/  SHF.R.U32.HI R8, RZ, R22, R13 ;  /* 0x00000016ff087219 */ /* 0x000fe4000001160d */
[----:B------:R-:W-:Y:S01]  /*3f20*/  @P2 SHF.R.U32.HI R9, RZ, R5, R2 ;  /* 0x00000005ff092219 */ /* 0x000fe20000011602 */
[----:B------:R-:W-:Y:S01]  /*3f30*/  IMAD R0, R26, R0, RZ ;  /* 0x000000001a007224 */ /* 0x000fe200078e02ff */
[----:B------:R-:W-:Y:S02]  /*3f40*/  SEL R8, R10, R8, !P0 ;  /* 0x000000080a087207 */ /* 0x000fe40004000000 */
[----:B------:R-:W-:Y:S01]  /*3f50*/  SEL R2, R11, R12, !P4 ;  /* 0x0000000c0b027207 */ /* 0x000fe20006000000 */
[----:B------:R-:W-:Y:S01]  /*3f60*/  IMAD R12, R26, R9, RZ ;  /* 0x000000091a0c7224 */ /* 0x000fe200078e02ff */
[C---:B------:R-:W-:Y:S01]  /*3f70*/  ISETP.GE.AND P0, PT, R8.reuse, R0, PT ;  /* 0x000000000800720c */ /* 0x040fe20003f06270 */
[----:B------:R-:W-:Y:S03]  /*3f80*/  IMAD.HI.U32 R0, R8, R4, RZ ;  /* 0x0000000408007227 */ /* 0x000fe600078e00ff */
[----:B------:R-:W-:Y:S02]  /*3f90*/  ISETP.GE.OR P0, PT, R2, R12, P0 ;  /* 0x0000000c0200720c */ /* 0x000fe40000706670 */
[-C--:B------:R-:W-:Y:S04]  /*3fa0*/  SHF.R.U32.HI R0, RZ, R5.reuse, R0 ;  /* 0x00000005ff007219 */ /* 0x080fe80000011600 */
[----:B------:R-:W-:Y:S05]  /*3fb0*/  SEL R13, R8, R0, !P2 ;  /* 0x00000000080d7207 */ /* 0x000fea0005000000 */
[----:B------:R-:W-:Y:S02]  /*3fc0*/  IMAD.MOV R12, RZ, RZ, -R13 ;  /* 0x000000ffff0c7224 */ /* 0x000fe400078e0a0d */
[----:B------:R-:W-:Y:S04]  /*3fd0*/  @!P0 IMAD.HI.U32 R0, R2, R4, RZ ;  /* 0x0000000402008227 */ /* 0x000fe800078e00ff */
[----:B------:R-:W-:Y:S01]  /*3fe0*/  IMAD R12, R26, R12, R8 ;  /* 0x0000000c1a0c7224 */ /* 0x000fe200078e0208 */
[----:B------:R-:W-:Y:S04]  /*3ff0*/  @!P0 SHF.R.U32.HI R0, RZ, R5, R0 ;  /* 0x00000005ff008219 */ /* 0x000fe80000011600 */
[----:B------:R-:W-:Y:S04]  /*4000*/  @!P0 SEL R0, R2, R0, !P2 ;  /* 0x0000000002008207 */ /* 0x000fe80005000000 */
[----:B------:R-:W-:Y:S01]  /*4010*/  @!P0 IADD3 R13, PT, PT, R13, -R0, RZ ;  /* 0x800000000d0d8210 */ /* 0x000fe20007ffe0ff */
[----:B------:R-:W-:Y:S01]  /*4020*/  @!P0 IMAD R0, R9, R12, R0 ;  /* 0x0000000c09008224 */ /* 0x000fe200078e0200 */
[----:B------:R-:W-:Y:S01]  /*4030*/  IADD3 R9, PT, PT, -R8, RZ, RZ ;  /* 0x000000ff08097210 */ /* 0x000fe20007ffe1ff */
[--C-:B------:R-:W-:Y:S02]  /*4040*/  IMAD.MOV R12, RZ, RZ, -R2.reuse ;  /* 0x000000ffff0c7224 */ /* 0x100fe400078e0a02 */
[----:B------:R-:W-:Y:S02]  /*4050*/  @!P0 IMAD R8, R13, R26, R2 ;  /* 0x0000001a0d088224 */ /* 0x000fe400078e0202 */
[----:B------:R-:W-:Y:S02]  /*4060*/  @!P0 IMAD.MOV.U32 R2, RZ, RZ, R0 ;  /* 0x000000ffff028224 */ /* 0x000fe400078e0000 */
[----:B------:R-:W-:Y:S02]  /*4070*/  IMAD R11, R3, R12, R11 ;  /* 0x0000000c030b7224 */ /* 0x000fe400078e020b */
[----:B------:R-:W-:Y:S02]  /*4080*/  IMAD R10, R6, R9, R10 ;  /* 0x00000009060a7224 */ /* 0x000fe400078e020a */
[----:B------:R-:W-:Y:S02]  /*4090*/  IMAD R11, R2, R3, R11 ;  /* 0x00000003020b7224 */ /* 0x000fe400078e020b */
[----:B------:R-:W-:Y:S02]  /*40a0*/  IMAD R10, R8, R6, R10 ;  /* 0x00000006080a7224 */ /* 0x000fe400078e020a */
.L_x_67:
[----:B------:R-:W-:Y:S05]  /*40b0*/  BRA.U UP1, `(.L_x_68) ;  /* 0x0000000101107547 */ /* 0x000fea000b800000 */
[----:B------:R-:W-:Y:S04]  /*40c0*/  MOV R2, UR6 ;  /* 0x0000000600027c02 */ /* 0x000fe80008000f00 */
[----:B------:R-:W-:Y:S04]  /*40d0*/  SHF.L.U32 R2, R2, 0x1f, RZ ;  /* 0x0000001f02027819 */ /* 0x000fe800000006ff */
[----:B------:R-:W2:Y:S02]  /*40e0*/  SYNCS.PHASECHK.TRANS64.TRYWAIT P0, [UR7+0x58], R2 ;  /* 0x00005802ff0075a7 */ /* 0x000ea40008001107 */
[----:B--2---:R-:W-:Y:S05]  /*40f0*/  @!P0 BRA `(.L_x_69) ;  /* 0x0000003400088947 */ /* 0x004fea0003800000 */
.L_x_68:
[----:B------:R-:W-:Y:S02]  /*4100*/  R2UR UR11, R21 ;  /* 0x00000000150b72ca */ /* 0x000fe400000e0000 */
[----:B------:R-:W-:Y:S02]  /*4110*/  R2UR UR10, R20 ;  /* 0x00000000140a72ca */ /* 0x000fe400000e0000 */
[----:B------:R-:W-:Y:S04]  /*4120*/  ISETP.NE.U32.AND P2, PT, RZ, UR4, PT ;  /* 0x00000004ff007c0c */ /* 0x000fe8000bf45070 */
[----:B------:R-:W-:Y:S05]  /*4130*/  ISETP.NE.AND.EX P2, PT, RZ, UR5, PT, P2 ;  /* 0x00000005ff007c0c */ /* 0x000fea000bf45320 */
[----:B------:R-:W-:Y:S02]  /*4140*/  USHF.L.U32 UR11, UR11, 0x6, URZ ;  /* 0x000000060b0b7899 */ /* 0x000fe400080006ff */
[----:B------:R-:W-:Y:S01]  /*4150*/  USHF.L.U32 UR10, UR10, 0x6, URZ ;  /* 0x000000060a0a7899 */ /* 0x000fe200080006ff */
[----:B------:R-:W-:Y:S11]  /*4160*/  BRA.U !UP4, `(.L_x_70) ;  /* 0x000000010c347547 */ /* 0x000ff6000b800000 */
[----:B------:R-:W-:Y:S01]  /*4170*/  UPLOP3.LUT UP0, UPT, UPT, UPT, UP3, 0x80, 0x8 ;  /* 0x000000000008789c */ /* 0x000fe20003f0f030 */
[----:B--2---:R-:W-:Y:S02]  /*4180*/  HFMA2 R0, -RZ, RZ, 0, 5.9604644775390625e-08 ;  /* 0x00000001ff007431 */ /* 0x004fe400000001ff */
[----:B------:R-:W-:Y:S03]  /*4190*/  IMAD.MOV.U32 R60, RZ, RZ, 0x1 ;  /* 0x00000001ff3c7424 */ /* 0x000fe600078e00ff */
[----:B------:R-:W-:Y:S05]  /*41a0*/  PLOP3.LUT P0, PT, PT, PT, UP0, 0x80, 0x8 ;  /* 0x000000000008781c */ /* 0x000fea0003f0f008 */
[----:B------:R-:W2:Y:S01]  /*41b0*/  @UP0 LDCU.64 UR14, c[0x0][0x888] ;  /* 0x00011100ff0e07ac */ /* 0x000ea20008000a00 */
[----:B------:R-:W-:Y:S07]  /*41c0*/  @UP0 UIMAD UR8, UR36, UR4, URZ ;  /* 0x00000004240802a4 */ /* 0x000fee000f8e02ff */
[----:B------:R-:W-:Y:S01]  /*41d0*/  @!P0 PRMT R60, R0, 0x7610, R60 ;  /* 0x00007610003c8816 */ /* 0x000fe2000000003c */
[----:B--2---:R-:W-:Y:S03]  /*41e0*/  @UP0 UIMAD.WIDE UR14, UR8, 0x4, UR14 ;  /* 0x00000004080e08a5 */ /* 0x004fe6000f8e020e */
[----:B------:R-:W2:Y:S03]  /*41f0*/  @!UP0 LDCU UR8, c[0x0][0x880] ;  /* 0x00011000ff0887ac */ /* 0x000ea60008000800 */
[----:B------:R-:W-:Y:S01]  /*4200*/  IMAD.U32 R8, RZ, RZ, UR14 ;  /* 0x0000000eff087e24 */ /* 0x000fe2000f8e00ff */
[----:B------:R-:W-:Y:S05]  /*4210*/  MOV R9, UR15 ;  /* 0x0000000f00097c02 */ /* 0x000fea0008000f00 */
[----:B-----5:R3:W5:Y:S02]  /*4220*/  @P0 LDG.E R35, desc[UR46][R8.64] ;  /* 0x0000002e08230981 */ /* 0x020764000c1e1900 */
[----:B--23--:R-:W-:Y:S07]  /*4230*/  @!P0 IMAD.U32 R35, RZ, RZ, UR8 ;  /* 0x00000008ff238e24 */ /* 0x00cfee000f8e00ff */
.L_x_70:
[----:B-----5:R-:W-:Y:S01]  /*4240*/  @!P2 FSETP.EQ.AND P0, PT, R35, RZ, PT ;  /* 0x000000ff2300a20b */ /* 0x020fe20003f02000 */
[----:B------:R-:W-:Y:S01]  /*4250*/  @!UPT UIADD3 URZ, UPT, UPT, URZ, URZ, URZ ;  /* 0x000000fffffff290 */ /* 0x000fe2000fffe0ff */
[----:B------:R-:W-:Y:S11]  /*4260*/  @!P2 BRA `(.L_x_71) ;  /* 0x000000000014a947 */ /* 0x000ff60003800000 */
[----:B------:R-:W-:Y:S02]  /*4270*/  LOP3.LUT P2, RZ, R60, 0xff, RZ, 0xc0, !PT ;  /* 0x000000ff3cff7812 */ /* 0x000fe4000784c0ff */
[----:B------:R-:W-:Y:S04]  /*4280*/  PLOP3.LUT P0, PT, PT, PT, UP0, 0x80, 0x8 ;  /* 0x000000000008781c */ /* 0x000fe80003f0f008 */
[----:B------:R-:W-:Y:S07]  /*4290*/  PLOP3.LUT P0, PT, P0, PT, PT, 0x8, 0x80 ;  /* 0x000000000080781c */ /* 0x000fee000070e170 */
[----:B------:R-:W-:Y:S11]  /*42a0*/  @P2 FSETP.EQ.AND P0, PT, R35, RZ, PT ;  /* 0x000000ff2300220b */ /* 0x000ff60003f02000 */
[----:B------:R-:W-:Y:S02]  /*42b0*/  @!UPT UIADD3 URZ, UPT, UPT, URZ, URZ, URZ ;  /* 0x000000fffffff290 */ /* 0x000fe4000fffe0ff */
.L_x_71:
[----:B------:R-:W-:Y:S01]  /*42c0*/  ULEA UR15, UR13, UR7, 0x3 ;  /* 0x000000070d0f7291 */ /* 0x000fe2000f8e18ff */
[----:B------:R-:W-:Y:S02]  /*42d0*/  SHF.L.U32 R9, R32, 0x1f, RZ ;  /* 0x0000001f20097819 */ /* 0x000fe400000006ff */
[----:B------:R-:W-:Y:S04]  /*42e0*/  ELECT P4, URZ, PT ;  /* 0x0000000000ff782f */ /* 0x000fe80003880000 */
[----:B------:R-:W-:Y:S02]  /*42f0*/  PLOP3.LUT P4, PT, P0, P4, PT, 0xf2, 0x2f ;  /* 0x00000000002f781c */ /* 0x000fe40000789e72 */
[----:B------:R-:W3:Y:S11]  /*4300*/  SYNCS.PHASECHK.TRANS64.TRYWAIT P2, [UR15+0x38], R9 ;  /* 0x00003809ff0075a7 */ /* 0x000ef6000804110f */
[----:B-1----:R-:W-:Y:S05]  /*4310*/  @!P4 IADD3 R8, P0, PT, R30, 0x580, RZ ;  /* 0x000005801e08c810 */ /* 0x002fea0007f1e0ff */
[----:B--2---:R-:W-:Y:S01]  /*4320*/  @!P4 IMAD.X R2, RZ, RZ, R31, P0 ;  /* 0x000000ffff02c224 */ /* 0x004fe200000e061f */
[----:B---3--:R-:W-:Y:S07]  /*4330*/  @!P2 BRA `(.L_x_72) ;  /* 0x000000300090a947 */ /* 0x008fee0003800000 */
.L_x_139:
[----:B------:R-:W2:Y:S01]  /*4340*/  LDC.64 R12, c[0x0][0xb18] ;  /* 0x0002c600ff0c7b82 */ /* 0x000ea20000000a00 */
[----:B------:R-:W-:Y:S01]  /*4350*/  @!P4 R2UR UR8, R2 ;  /* 0x000000000208c2ca */ /* 0x000fe200000e0000 */
[----:B------:R-:W-:Y:S01]  /*4360*/  VOTEU.ALL UP2, P4 ;  /* 0x0000000000ff7886 */ /* 0x000fe20002040000 */
[----:B------:R-:W-:Y:S01]  /*4370*/  @!P4 R2UR UR9, R8 ;  /* 0x000000000809c2ca */ /* 0x000fe200000e0000 */
[----:B------:R-:W-:Y:S01]  /*4380*/  VOTEU.ALL UP1, P4 ;  /* 0x0000000000ff7886 */ /* 0x000fe20002020000 */
[----:B-1----:R-:W-:Y:S03]  /*4390*/  @!P4 IMAD.MOV.U32 R0, RZ, RZ, 0x1000 ;  /* 0x00001000ff00c424 */ /* 0x002fe600078e00ff */
[----:B------:R-:W1:Y:S01]  /*43a0*/  @!P1 LDC R2, c[0x0][0xb0c] ;  /* 0x0002c300ff029b82 */ /* 0x000e620000000800 */
[----:B------:R-:W-:Y:S01]  /*43b0*/  UMOV UR20, 0x0 ;  /* 0x0000000000147882 */ /* 0x000fe20000000000 */
[----:B------:R-:W-:Y:S01]  /*43c0*/  UMOV UR21, 0x10000000 ;  /* 0x1000000000157882 */ /* 0x000fe20000000000 */
[----:B------:R-:W-:Y:S01]  /*43d0*/  UMOV UR12, UR36 ;  /* 0x00000024000c7c82 */ /* 0x000fe20008000000 */
[----:B------:R-:W-:Y:S01]  /*43e0*/  UIADD3 UR14, UPT, UPT, UR13, 0x1, URZ ;  /* 0x000000010d0e7890 */ /* 0x000fe2000fffe0ff */
[----:B------:R-:W-:Y:S01]  /*43f0*/  @P3 SHF.R.U32.HI R27, RZ, 0x10, R17 ;  /* 0x00000010ff1b3819 */ /* 0x000fe20000011611 */
[----:B------:R-:W-:Y:S02]  /*4400*/  VIADD R29, R29, 0x1 ;  /* 0x000000011d1d7836 */ /* 0x000fe40000000000 */
[----:B------:R-:W-:Y:S01]  /*4410*/  IMAD.U32 R9, RZ, RZ, UR8 ;  /* 0x00000008ff097e24 */ /* 0x000fe2000f8e00ff */
[----:B------:R-:W-:Y:S01]  /*4420*/  @!UP2 ULEA UR8, UR13, UR7, 0xc ;  /* 0x000000070d08a291 */ /* 0x000fe2000f8e60ff */
[----:B------:R-:W-:Y:S01]  /*4430*/  IMAD.U32 R8, RZ, RZ, UR9 ;  /* 0x00000009ff087e24 */ /* 0x000fe2000f8e00ff */
[----:B------:R-:W-:Y:S02]  /*4440*/  UIADD3 UR9, UPT, UPT, UR15, 0x20, URZ ;  /* 0x000000200f097890 */ /* 0x000fe4000fffe0ff */
[----:B------:R-:W-:Y:S01]  /*4450*/  @!P4 R2UR UR19, R9 ;  /* 0x000000000913c2ca */ /* 0x000fe200000e0000 */
[----:B------:R-:W-:Y:S01]  /*4460*/  @!UP2 UIADD3 UR8, UPT, UPT, UR8, 0x200, URZ ;  /* 0x000002000808a890 */ /* 0x000fe2000fffe0ff */
[----:B------:R-:W-:Y:S01]  /*4470*/  @!P4 R2UR UR18, R8 ;  /* 0x000000000812c2ca */ /* 0x000fe200000e0000 */
[----:B------:R-:W-:Y:S01]  /*4480*/  UISETP.NE.AND UP5, UPT, UR14, 0x3, UPT ;  /* 0x000000030e00788c */ /* 0x000fe2000bfa5270 */
[----:B------:R-:W3:Y:S01]  /*4490*/  LDC.64 R8, c[0x0][0xb10] ;  /* 0x0002c400ff087b82 */ /* 0x000ee20000000a00 */
[----:B------:R-:W-:Y:S02]  /*44a0*/  UPRMT UR16, UR37, 0x654, UR9 ;  /* 0x0000065425107896 */ /* 0x000fe40008000009 */
[----:B------:R-:W-:Y:S02]  /*44b0*/  USEL UR17, URZ, 0x1, UP5 ;  /* 0x00000001ff117887 */ /* 0x000fe4000a800000 */
[----:B------:R-:W-:Y:S04]  /*44c0*/  USEL UR14, UR14, URZ, UP5 ;  /* 0x000000ff0e0e7287 */ /* 0x000fe8000a800000 */
[----:B------:R-:W-:Y:S01]  /*44d0*/  ULEA UR13, UR14, UR7, 0x3 ;  /* 0x000000070e0d7291 */ /* 0x000fe2000f8e18ff */
[----:B------:R-:W-:Y:S01]  /*44e0*/  LOP3.LUT R32, R32, UR17, RZ, 0x3c, !PT ;  /* 0x0000001120207c12 */ /* 0x000fe2000f8e3cff */
[----:B------:R1:W-:Y:S01]  /*44f0*/  @!UP1 UTMALDG.3D [UR8], [UR18], desc[UR20] ;  /* 0x00001408120095b4 */ /* 0x0003e20008011000 */
[----:B------:R5:W-:Y:S02]  /*4500*/  @!P4 SYNCS.ARRIVE.TRANS64.RED.A0TR RZ, [UR15+0x20], R0 ;  /* 0x00002000ffffc9a7 */ /* 0x000be4000830040f */
[----:B------:R-:W-:Y:S01]  /*4510*/  SHF.L.U32 R20, R32, 0x1f, RZ ;  /* 0x0000001f20147819 */ /* 0x000fe200000006ff */
[C---:B---3--:R-:W-:Y:S01]  /*4520*/  @!P1 IMAD.HI.U32 R8, R11.reuse, R8, RZ ;  /* 0x000000080b089227 */ /* 0x048fe200078e00ff */
[----:B--2---:R-:W-:Y:S02]  /*4530*/  @!P1 ISETP.NE.AND P0, PT, R12, 0x1, PT ;  /* 0x000000010c00980c */ /* 0x004fe40003f05270 */
[----:B-1----:R-:W-:Y:S01]  /*4540*/  @!P1 ISETP.NE.AND P2, PT, R2, 0x1, PT ;  /* 0x000000010200980c */ /* 0x002fe20003f45270 */
[----:B------:R-:W-:Y:S01]  /*4550*/  SYNCS.ARRIVE.TRANS64.RED.A1T0 RZ, [UR16], RZ ;  /* 0x000000ffffff79a7 */ /* 0x000fe20008100410 */
[C---:B------:R-:W-:Y:S01]  /*4560*/  @!P1 IMAD.HI.U32 R13, R10.reuse, R13, RZ ;  /* 0x0000000d0a0d9227 */ /* 0x040fe200078e00ff */
[----:B------:R-:W-:Y:S04]  /*4570*/  @!P1 SHF.R.U32.HI R8, RZ, R9, R8 ;  /* 0x00000009ff089219 */ /* 0x000fe80000011608 */
[----:B------:R-:W-:Y:S01]  /*4580*/  @!P1 SEL R8, R11, R8, !P2 ;  /* 0x000000080b089207 */ /* 0x000fe20005000000 */
[----:B------:R-:W1:Y:S01]  /*4590*/  SYNCS.PHASECHK.TRANS64.TRYWAIT P5, [UR13+0x38], R20 ;  /* 0x00003814ff0075a7 */ /* 0x000e6200080a110d */
[----:B-----5:R-:W2:Y:S02]  /*45a0*/  @!P1 LDC R0, c[0x0][0xb20] ;  /* 0x0002c800ff009b82 */ /* 0x020ea40000000800 */
[----:B--2---:R-:W-:Y:S04]  /*45b0*/  @!P1 SHF.R.U32.HI R0, RZ, R0, R13 ;  /* 0x00000000ff009219 */ /* 0x004fe8000001160d */
[----:B------:R-:W-:Y:S05]  /*45c0*/  @!P1 SEL R9, R10, R0, !P0 ;  /* 0x000000000a099207 */ /* 0x000fea0004000000 */
[----:B------:R-:W-:Y:S02]  /*45d0*/  @!P1 IMAD.IADD R0, R9, 0x1, -R8 ;  /* 0x0000000109009824 */ /* 0x000fe400078e0a08 */
[----:B------:R-:W-:Y:S02]  /*45e0*/  @!P1 IMAD.IADD R8, R8, 0x1, -R9 ;  /* 0x0000000108089824 */ /* 0x000fe400078e0a09 */
[----:B------:R-:W-:Y:S02]  /*45f0*/  @!P1 IMAD R11, R0, R2, R11 ;  /* 0x00000002000b9224 */ /* 0x000fe400078e020b */
[----:B------:R-:W-:Y:S01]  /*4600*/  @!P1 IMAD R10, R8, R12, R10 ;  /* 0x0000000c080a9224 */ /* 0x000fe200078e020a */
[----:B-1----:R-:W-:Y:S06]  /*4610*/  @!P5 BRA `(.L_x_73) ;  /* 0x0000002c00f0d947 */ /* 0x002fec0003800000 */
.L_x_141:
[----:B------:R-:W-:Y:S01]  /*4620*/  @!P4 IADD3 R2, P0, PT, R30, 0x580, RZ ;  /* 0x000005801e02c810 */ /* 0x000fe20007f1e0ff */
[----:B------:R-:W-:Y:S01]  /*4630*/  UMOV UR18, 0x0 ;  /* 0x0000000000127882 */ /* 0x000fe20000000000 */
[----:B------:R-:W-:Y:S01]  /*4640*/  UMOV UR19, 0x10000000 ;  /* 0x1000000000137882 */ /* 0x000fe20000000000 */
[----:B------:R-:W-:Y:S01]  /*4650*/  VOTEU.ALL UP1, P4 ;  /* 0x0000000000ff7886 */ /* 0x000fe20002020000 */
[----:B------:R-:W-:Y:S01]  /*4660*/  @!P4 R2UR UR9, R2 ;  /* 0x000000000209c2ca */ /* 0x000fe200000e0000 */
[----:B-1----:R-:W-:Y:S01]  /*4670*/  @!P4 IMAD.X R0, RZ, RZ, R31, P0 ;  /* 0x000000ffff00c224 */ /* 0x002fe200000e061f */
[----:B------:R-:W-:Y:S01]  /*4680*/  UMOV UR12, UR36 ;  /* 0x00000024000c7c82 */ /* 0x000fe20008000000 */
[----:B------:R-:W-:Y:S01]  /*4690*/  @P3 R2UR UR36, R27 ;  /* 0x000000001b2432ca */ /* 0x000fe200000e0000 */
[----:B------:R-:W-:Y:S01]  /*46a0*/  @!UP1 ULEA UR15, UR14, UR7, 0xc ;  /* 0x000000070e0f9291 */ /* 0x000fe2000f8e60ff */
[----:B------:R-:W-:Y:S01]  /*46b0*/  ISETP.NE.AND P0, PT, R29, 0x2, PT ;  /* 0x000000021d00780c */ /* 0x000fe20003f05270 */
[----:B------:R-:W-:Y:S01]  /*46c0*/  @!UP1 UIADD3 UR10, UPT, UPT, UR10, 0x20, URZ ;  /* 0x000000200a0a9890 */ /* 0x000fe2000fffe0ff */
[----:B------:R-:W-:Y:S01]  /*46d0*/  @!P4 R2UR UR8, R0 ;  /* 0x000000000008c2ca */ /* 0x000fe200000e0000 */
[----:B------:R-:W-:Y:S01]  /*46e0*/  IMAD.IADD R20, R10, 0x1, R58 ;  /* 0x000000010a147824 */ /* 0x000fe200078e023a */
[----:B------:R-:W-:Y:S01]  /*46f0*/  SEL R0, RZ, 0x1, P0 ;  /* 0x00000001ff007807 */ /* 0x000fe20000000000 */
[----:B------:R-:W-:Y:S01]  /*4700*/  IMAD.IADD R21, R11, 0x1, R59 ;  /* 0x000000010b157824 */ /* 0x000fe200078e023b */
[----:B------:R-:W-:Y:S02]  /*4710*/  SEL R29, R29, RZ, P0 ;  /* 0x000000ff1d1d7207 */ /* 0x000fe40000000000 */
[----:B------:R-:W-:Y:S01]  /*4720*/  IMAD.U32 R8, RZ, RZ, UR9 ;  /* 0x00000009ff087e24 */ /* 0x000fe2000f8e00ff */
[----:B------:R-:W-:Y:S01]  /*4730*/  UIADD3 UR9, UPT, UPT, UR13, 0x20, URZ ;  /* 0x000000200d097890 */ /* 0x000fe2000fffe0ff */
[----:B------:R-:W-:Y:S03]  /*4740*/  LOP3.LUT R28, R28, R0, RZ, 0x3c, !PT ;  /* 0x000000001c1c7212 */ /* 0x000fe600078e3cff */
[----:B------:R-:W-:Y:S02]  /*4750*/  @!P4 R2UR UR16, R8 ;  /* 0x000000000810c2ca */ /* 0x000fe400000e0000 */
[----:B------:R-:W-:Y:S01]  /*4760*/  IMAD.U32 R9, RZ, RZ, UR8 ;  /* 0x00000008ff097e24 */ /* 0x000fe2000f8e00ff */
[----:B------:R-:W-:Y:S01]  /*4770*/  @!UP1 UIADD3 UR8, UPT, UPT, UR15, 0x200, URZ ;  /* 0x000002000f089890 */ /* 0x000fe2000fffe0ff */
[----:B------:R-:W-:Y:S01]  /*4780*/  VOTEU.ALL UP1, P4 ;  /* 0x0000000000ff7886 */ /* 0x000fe20002020000 */
[----:B------:R-:W-:Y:S02]  /*4790*/  UPRMT UR15, UR37, 0x654, UR9 ;  /* 0x00000654250f7896 */ /* 0x000fe40008000009 */
[----:B------:R-:W-:Y:S11]  /*47a0*/  @!P4 R2UR UR17, R9 ;  /* 0x000000000911c2ca */ /* 0x000ff600000e0000 */
[----:B------:R-:W-:Y:S02]  /*47b0*/  @!UPT UIADD3 URZ, UPT, UPT, URZ, URZ, URZ ;  /* 0x000000fffffff290 */ /* 0x000fe4000fffe0ff */
[----:B------:R2:W-:Y:S01]  /*47c0*/  @!UP1 UTMALDG.3D [UR8], [UR16], desc[UR18] ;  /* 0x00001208100095b4 */ /* 0x0005e20008011000 */
[----:B------:R2:W-:Y:S01]  /*47d0*/  @!P4 SYNCS.ARRIVE.TRANS64.RED.A0TR RZ, [UR13+0x20], R25 ;  /* 0x00002019ffffc9a7 */ /* 0x0005e2000830040d */
[----:B------:R-:W-:Y:S04]  /*47e0*/  UIADD3 UR13, UPT, UPT, UR14, 0x1, URZ ;  /* 0x000000010e0d7890 */ /* 0x000fe8000fffe0ff */
[----:B------:R-:W-:Y:S04]  /*47f0*/  UISETP.NE.AND UP1, UPT, UR13, 0x3, UPT ;  /* 0x000000030d00788c */ /* 0x000fe8000bf25270 */
[----:B------:R-:W-:Y:S02]  /*4800*/  USEL UR14, URZ, 0x1, UP1 ;  /* 0x00000001ff0e7887 */ /* 0x000fe40008800000 */
[----:B------:R-:W-:Y:S02]  /*4810*/  USEL UR13, UR13, URZ, UP1 ;  /* 0x000000ff0d0d7287 */ /* 0x000fe40008800000 */
[----:B------:R-:W-:Y:S02]  /*4820*/  UPLOP3.LUT UP1, UPT, UPT, UPT, UPT, 0x80, 0x8 ;  /* 0x000000000008789c */ /* 0x000fe40003f2f070 */
[----:B------:R-:W-:Y:S01]  /*4830*/  LOP3.LUT R32, R32, UR14, RZ, 0x3c, !PT ;  /* 0x0000000e20207c12 */ /* 0x000fe2000f8e3cff */
[----:B------:R-:W-:Y:S01]  /*4840*/  SYNCS.ARRIVE.TRANS64.RED.A1T0 RZ, [UR15], RZ ;  /* 0x000000ffffff79a7 */ /* 0x000fe2000810040f */
[----:B------:R-:W-:Y:S07]  /*4850*/  @P3 BRA `(.L_x_74) ;  /* 0xfffffff4001c3947 */ /* 0x000fee000383ffff */
[----:B------:R-:W-:Y:S01]  /*4860*/  UIADD3 UR7, UPT, UPT, UR7, 0x38, URZ ;  /* 0x0000003807077890 */ /* 0x000fe2000fffe0ff */
[----:B------:R-:W-:-:S03]  /*4870*/  SHF.L.U32 R2, R32, 0x1f, RZ ;  /* 0x0000001f20027819 */ /* 0x000fc600000006ff */
[----:B------:R-:W-:-:S09]  /*4880*/  ULEA UR4, UR13, UR7, 0x3 ;  /* 0x000000070d047291 */ /* 0x000fd2000f8e18ff */
[----:B------:R-:W1:Y:S02]  /*4890*/  SYNCS.PHASECHK.TRANS64.TRYWAIT P0, [UR4], R2 ;  /* 0x00000002ff0075a7 */ /* 0x000e640008001104 */
[----:B-1----:R-:W-:Y:S05]  /*48a0*/  @!P0 BRA `(.L_x_75) ;  /* 0x0000002c00648947 */ /* 0x002fea0003800000 */
.L_x_143:
        /* <DEDUP_REMOVED lines=9> */
.L_x_145:
[----:B------:R-:W-:-:S04]  /*4940*/  UIADD3 UR5, UPT, UPT, UR5, 0x1, URZ ;  /* 0x0000000105057890 */ /* 0x000fc8000fffe0ff */
[----:B------:R-:W-:-:S04]  /*4950*/  UISETP.NE.AND UP0, UPT, UR5, 0x3, UPT ;  /* 0x000000030500788c */ /* 0x000fc8000bf05270 */
[----:B------:R-:W-:Y:S02]  /*4960*/  USEL UR4, URZ, 0x1, UP0 ;  /* 0x00000001ff047887 */ /* 0x000fe40008000000 */
[----:B------:R-:W-:-:S04]  /*4970*/  USEL UR5, UR5, URZ, UP0 ;  /* 0x000000ff05057287 */ /* 0x000fc80008000000 */
[----:B------:R-:W-:Y:S01]  /*4980*/  ULEA UR5, UR5, UR7, 0x3 ;  /* 0x0000000705057291 */ /* 0x000fe2000f8e18ff */
[----:B-1----:R-:W-:-:S04]  /*4990*/  LOP3.LUT R2, R32, UR4, RZ, 0x3c, !PT ;  /* 0x0000000420027c12 */ /* 0x002fc8000f8e3cff */
[----:B------:R-:W-:Y:S01]  /*49a0*/  SHF.L.U32 R2, R2, 0x1f, RZ ;  /* 0x0000001f02027819 */ /* 0x000fe200000006ff */
[----:B------:R-:W-:-:S07]  /*49b0*/  IMAD.U32 R0, RZ, RZ, UR5 ;  /* 0x00000005ff007e24 */ /* 0x000fce000f8e00ff */
.L_x_77:
[----:B-1----:R1:W3:Y:S02]  /*49c0*/  SYNCS.PHASECHK.TRANS64.TRYWAIT P0, [R0+URZ], R2 ;  /* 0x00000002000075a7 */ /* 0x0022e400080011ff */
[----:B---3--:R-:W-:Y:S05]  /*49d0*/  @!P0 NANOSLEEP.SYNCS 0x989680 ;  /* 0x009896800000895d */ /* 0x008fea0003900000 */
[----:B------:R-:W3:Y:S02]  /*49e0*/  @!P0 SYNCS.PHASECHK.TRANS64 P0, [R0+URZ], R2 ;  /* 0x00000002000085a7 */ /* 0x000ee400080010ff */
[----:B--23--:R-:W-:Y:S05]  /*49f0*/  @P0 EXIT ;  /* 0x000000000000094d */ /* 0x00cfea0003800000 */
[----:B------:R-:W-:Y:S05]  /*4a00*/  BRA `(.L_x_77) ;  /* 0xfffffffc00ec7947 */ /* 0x000fea000383ffff */
.L_x_65:
[----:B------:R-:W-:-:S06]  /*4a10*/  UISETP.GE.AND UP1, UPT, UR8, 0x4, UPT ;  /* 0x000000040800788c */ /* 0x000fcc000bf26270 */
[----:B------:R-:W-:-:S13]  /*4a20*/  PLOP3.LUT P0, PT, PT, PT, UP1, 0x80, 0x8 ;  /* 0x000000000008781c */ /* 0x000fda0003f0f018 */
[----:B------:R-:W-:Y:S05]  /*4a30*/  @!P0 EXIT ;  /* 0x000000000000894d */ /* 0x000fea0003800000 */
[----:B------:R-:W-:Y:S01]  /*4a40*/  BAR.SYNC.DEFER_BLOCKING 0x6, 0xa0 ;  /* 0x0182800000007b1d */ /* 0x000fe20000010000 */
[C---:B------:R-:W-:Y:S01]  /*4a50*/  IMAD.SHL.U32 R3, R70.reuse, 0x20, RZ ;  /* 0x0000002046037824 */ /* 0x040fe200078e00ff */
[C---:B------:R-:W-:Y:S01]  /*4a60*/  LOP3.LUT P0, RZ, R70.reuse, 0x4, RZ, 0xc0, !PT ;  /* 0x0000000446ff7812 */ /* 0x040fe2000780c0ff */
[C---:B------:R-:W-:Y:S02]  /*4a70*/  IMAD.SHL.U32 R64, R70.reuse, 0x10, RZ ;  /* 0x0000001046407824 */ /* 0x040fe400078e00ff */
[C---:B------:R-:W-:Y:S01]  /*4a80*/  IMAD.SHL.U32 R2, R70.reuse, 0x4, RZ ;  /* 0x0000000446027824 */ /* 0x040fe200078e00ff */
[----:B------:R-:W-:Y:S02]  /*4a90*/  UMOV UR48, 0x400 ;  /* 0x0000040000307882 */ /* 0x000fe40000000000 */
[----:B------:R-:W1:Y:S01]  /*4aa0*/  LDC R63, c[0x0][0x370] ;  /* 0x0000dc00ff3f7b82 */ /* 0x000e620000000800 */
[----:B------:R-:W-:Y:S01]  /*4ab0*/  ULEA UR48, UR37, UR48, 0x18 ;  /* 0x0000003025307291 */ /* 0x000fe2000f8ec0ff */
[----:B------:R-:W-:Y:S01]  /*4ac0*/  LOP3.LUT R4, R3, 0xc0, RZ, 0xc0, !PT ;  /* 0x000000c003047812 */ /* 0x000fe200078ec0ff */
[----:B------:R-:W-:Y:S01]  /*4ad0*/  IMAD.U32 R32, R70, 0x10000, RZ ;  /* 0x0001000046207824 */ /* 0x000fe200078e00ff */
[----:B------:R-:W-:Y:S01]  /*4ae0*/  LOP3.LUT R64, R64, 0x600, RZ, 0xc0, !PT ;  /* 0x0000060040407812 */ /* 0x000fe200078ec0ff */
[----:B------:R-:W-:Y:S01]  /*4af0*/  IMAD.MOV.U32 R69, RZ, RZ, 0x10 ;  /* 0x00000010ff457424 */ /* 0x000fe200078e00ff */
[----:B------:R-:W-:Y:S01]  /*4b00*/  LOP3.LUT R2, R4, 0x18, R2, 0xf8, !PT ;  /* 0x0000001804027812 */ /* 0x000fe200078ef802 */
[----:B------:R-:W-:Y:S01]  /*4b10*/  IMAD.MOV.U32 R31, RZ, RZ, RZ ;  /* 0x000000ffff1f7224 */ /* 0x000fe200078e00ff */
[----:B------:R-:W2:Y:S01]  /*4b20*/  LDC R28, c[0x0][0xb0c] ;  /* 0x0002c300ff1c7b82 */ /* 0x000ea20000000800 */
[----:B------:R-:W-:Y:S01]  /*4b30*/  SHF.R.U32.HI R4, RZ, 0x1, R70 ;  /* 0x00000001ff047819 */ /* 0x000fe20000011646 */
[----:B------:R-:W-:Y:S01]  /*4b40*/  IMAD.MOV.U32 R68, RZ, RZ, RZ ;  /* 0x000000ffff447224 */ /* 0x000fe200078e00ff */
[--C-:B------:R-:W-:Y:S01]  /*4b50*/  LOP3.LUT R64, R64, 0x20, R3.reuse, 0xf8, !PT ;  /* 0x0000002040407812 */ /* 0x100fe200078ef803 */
[----:B------:R-:W-:Y:S01]  /*4b60*/  IMAD.MOV.U32 R73, RZ, RZ, RZ ;  /* 0x000000ffff497224 */ /* 0x000fe200078e00ff */
[----:B------:R-:W-:Y:S01]  /*4b70*/  LOP3.LUT R32, R32, 0x600000, RZ, 0xc0, !PT ;  /* 0x0060000020207812 */ /* 0x000fe200078ec0ff */
[----:B------:R-:W-:Y:S01]  /*4b80*/  IMAD.MOV.U32 R67, RZ, RZ, RZ ;  /* 0x000000ffff437224 */ /* 0x000fe200078e00ff */
[----:B------:R-:W-:Y:S01]  /*4b90*/  LOP3.LUT R2, R2, 0x8, R4, 0x78, !PT ;  /* 0x0000000802027812 */ /* 0x000fe200078e7804 */
[----:B------:R-:W4:Y:S01]  /*4ba0*/  LDC R61, c[0x0][0xb20] ;  /* 0x0002c800ff3d7b82 */ /* 0x000f220000000800 */
[----:B------:R-:W3:Y:S01]  /*4bb0*/  LDS R0, [UR48+0x110] ;  /* 0x00011030ff007984 */ /* 0x000ee20008000800 */
[----:B------:R-:W-:Y:S01]  /*4bc0*/  LOP3.LUT R64, R64, 0x100, R3, 0xf8, !PT ;  /* 0x0000010040407812 */ /* 0x000fe200078ef803 */
[----:B------:R-:W1:Y:S01]  /*4bd0*/  LDCU.64 UR54, c[0x0][0x348] ;  /* 0x00006900ff3677ac */ /* 0x000e620008000a00 */
[----:B------:R-:W-:-:S02]  /*4be0*/  LOP3.LUT R70, R70, 0x60, RZ, 0xc0, !PT ;  /* 0x0000006046467812 */ /* 0x000fc400078ec0ff */
[----:B------:R-:W-:Y:S01]  /*4bf0*/  LOP3.LUT R64, R64, R2, RZ, 0xfc, !PT ;  /* 0x0000000240407212 */ /* 0x000fe200078efcff */
[----:B------:R-:W1:Y:S01]  /*4c00*/  LDCU.64 UR38, c[0x0][0x888] ;  /* 0x00011100ff2677ac */ /* 0x000e620008000a00 */
[----:B------:R-:W1:Y:S01]  /*4c10*/  LDC R27, c[0x0][0xb30] ;  /* 0x0002cc00ff1b7b82 */ /* 0x000e620000000800 */
[----:B------:R-:W-:Y:S01]  /*4c20*/  SEL R69, R69, 0xfffffff0, !P0 ;  /* 0xfffffff045457807 */ /* 0x000fe20004000000 */
[----:B------:R-:W1:Y:S01]  /*4c30*/  LDCU.64 UR44, c[0x0][0x890] ;  /* 0x00011200ff2c77ac */ /* 0x000e620008000a00 */
[----:B------:R-:W-:-:S05]  /*4c40*/  UMOV UR51, 0x1 ;  /* 0x0000000100337882 */ /* 0x000fca0000000000 */
[----:B------:R-:W1:Y:S01]  /*4c50*/  LDC.64 R56, c[0x0][0xb10] ;  /* 0x0002c400ff387b82 */ /* 0x000e620000000a00 */
[----:B------:R-:W-:Y:S01]  /*4c60*/  UMOV UR56, URZ ;  /* 0x000000ff00387c82 */ /* 0x000fe20008000000 */
[----:B------:R-:W-:Y:S01]  /*4c70*/  UIADD3 UR52, UPT, UPT, UR48, 0x200, URZ ;  /* 0x0000020030347890 */ /* 0x000fe2000fffe0ff */
[----:B------:R-:W-:Y:S01]  /*4c80*/  UMOV UR50, URZ ;  /* 0x000000ff00327c82 */ /* 0x000fe20008000000 */
[----:B------:R-:W-:-:S04]  /*4c90*/  UMOV UR49, URZ ;  /* 0x000000ff00317c82 */ /* 0x000fc80008000000 */
[----:B------:R-:W1:Y:S08]  /*4ca0*/  LDC.64 R24, c[0x0][0xb18] ;  /* 0x0002c600ff187b82 */ /* 0x000e700000000a00 */
[----:B------:R-:W1:Y:S08]  /*4cb0*/  LDC.64 R22, c[0x0][0xb28] ;  /* 0x0002ca00ff167b82 */ /* 0x000e700000000a00 */
[----:B------:R-:W1:Y:S01]  /*4cc0*/  LDC.64 R54, c[0x0][0x8b0] ;  /* 0x00022c00ff367b82 */ /* 0x000e620000000a00 */
[----:B---3--:R-:W-:-:S07]  /*4cd0*/  IMAD.IADD R32, R0, 0x1, R32 ;  /* 0x0000000100207824 */ /* 0x008fce00078e0220 */
[----:B------:R-:W3:Y:S08]  /*4ce0*/  LDC.64 R52, c[0x0][0x8a8] ;  /* 0x00022a00ff347b82 */ /* 0x000ef00000000a00 */
[----:B--2-4-:R-:W1:Y:S02]  /*4cf0*/  LDC R62, c[0x0][0x374] ;  /* 0x0000dd00ff3e7b82 */ /* 0x014e640000000800 */
.L_x_108:
[----:B------:R-:W-:Y:S02]  /*4d00*/  LEA R0, R73, UR48, 0x3 ;  /* 0x0000003049007c11 */ /* 0x000fe4000f8e18ff */
[----:B------:R-:W-:Y:S02]  /*4d10*/  SHF.L.U32 R2, R67, 0x1f, RZ ;  /* 0x0000001f43027819 */ /* 0x000fe400000006ff */
[----:B-1----:R-:W-:Y:S02]  /*4d20*/  LEA R16, R73, UR48, 0x4 ;  /* 0x0000003049107c11 */ /* 0x002fe4000f8e20ff */
[----:B------:R-:W2:Y:S02]  /*4d30*/  SYNCS.PHASECHK.TRANS64.TRYWAIT P0, [R0+URZ+0x60], R2 ;  /* 0x00006002000075a7 */ /* 0x000ea400080011ff */
[----:B--2---:R-:W-:Y:S05]  /*4d40*/  @!P0 BRA `(.L_x_78) ;  /* 0x00000028006c8947 */ /* 0x004fea0003800000 */
.L_x_146:
[----:B------:R-:W4:Y:S01]  /*4d50*/  LDC.64 R10, c[0x0][0xb10] ;  /* 0x0002c400ff0a7b82 */ /* 0x000f220000000a00 */
[----:B------:R-:W3:Y:S01]  /*4d60*/  LDS.128 R16, [R16+0xf0] ;  /* 0x0000f00010107984 */ /* 0x000ee20000000c00 */
[----:B-1----:R-:W-:Y:S01]  /*4d70*/  ISETP.NE.AND P1, PT, R27, 0x1, PT ;  /* 0x000000011b00780c */ /* 0x002fe20003f25270 */
[----:B--2---:R-:W-:Y:S01]  /*4d80*/  VIADD R0, R0, 0x70 ;  /* 0x0000007000007836 */ /* 0x004fe20000000000 */
[----:B------:R-:W-:Y:S04]  /*4d90*/  ISETP.GE.AND P0, PT, R26, 0x1, PT ;  /* 0x000000011a00780c */ /* 0x000fe80003f06270 */
[----:B------:R-:W1:Y:S01]  /*4da0*/  LDC.64 R8, c[0x0][0xb18] ;  /* 0x0002c600ff087b82 */ /* 0x000e620000000a00 */
[----:B------:R-:W-:Y:S01]  /*4db0*/  PRMT R0, RZ, 0x654, R0 ;  /* 0x00000654ff007816 */ /* 0x000fe20000000000 */
[----:B------:R-:W-:Y:S01]  /*4dc0*/  @!PT LDS RZ, [RZ] ;  /* 0x00000000fffff984 */ /* 0x000fe20000000800 */
[----:B------:R-:W-:Y:S01]  /*4dd0*/  @!PT LDS RZ, [RZ] ;  /* 0x00000000fffff984 */ /* 0x000fe20000000800 */
[----:B------:R-:W-:Y:S01]  /*4de0*/  @!PT LDS RZ, [RZ] ;  /* 0x00000000fffff984 */ /* 0x000fe20000000800 */
[----:B------:R-:W-:Y:S01]  /*4df0*/  @!PT LDS RZ, [RZ] ;  /* 0x00000000fffff984 */ /* 0x000fe20000000800 */
[----:B------:R2:W-:Y:S06]  /*4e00*/  MEMBAR.ALL.CTA ;  /* 0x0000000000007992 */ /* 0x0005ec0000008000 */
[----:B--2---:R-:W2:Y:S01]  /*4e10*/  FENCE.VIEW.ASYNC.S ;  /* 0x00000000000073c6 */ /* 0x004ea20000000000 */
[----:B------:R-:W1:Y:S08]  /*4e20*/  @!P1 LDC R12, c[0x0][0xb20] ;  /* 0x0002c800ff0c9b82 */ /* 0x000e700000000800 */
[----:B------:R-:W1:Y:S01]  /*4e30*/  @!P1 LDC R7, c[0x0][0xb0c] ;  /* 0x0002c300ff079b82 */ /* 0x000e620000000800 */
[----:B--2---:R2:W-:Y:S01]  /*4e40*/  SYNCS.ARRIVE.TRANS64.RED.A1T0 RZ, [R0+URZ], RZ ;  /* 0x000000ff00ff79a7 */ /* 0x0045e200081004ff */
[----:B---3--:R-:W-:Y:S04]  /*4e50*/  LOP3.LUT P4, RZ, R18, 0x1, RZ, 0xc0, !PT ;  /* 0x0000000112ff7812 */ /* 0x008fe8000788c0ff */
[----:B------:R-:W-:Y:S09]  /*4e60*/  P2R R71, PR, RZ, 0x10 ;  /* 0x00000010ff477803 */ /* 0x000ff20000000000 */
[----:B------:R-:W-:Y:S02]  /*4e70*/  @P4 MOV R30, R16 ;  /* 0x00000010001e4202 */ /* 0x000fe40000000f00 */
[----:B------:R-:W-:Y:S01]  /*4e80*/  @P4 LOP3.LUT R29, R17, 0xffff, RZ, 0xc0, !PT ;  /* 0x0000ffff111d4812 */ /* 0x000fe200078ec0ff */
[----:B--2-4-:R-:W-:Y:S06]  /*4e90*/  @!P0 BRA `(.L_x_79) ;  /* 0x0000000000a48947 */ /* 0x014fec0003800000 */
[----:B------:R-:W-:Y:S01]  /*4ea0*/  IMAD.HI.U32 R0, R62, R25, RZ ;  /* 0x000000193e007227 */ /* 0x000fe200078e00ff */
[----:B------:R-:W-:Y:S02]  /*4eb0*/  ISETP.NE.AND P0, PT, R24, 0x1, PT ;  /* 0x000000011800780c */ /* 0x000fe40003f05270 */
[----:B------:R-:W-:Y:S01]  /*4ec0*/  ISETP.NE.AND P2, PT, R26, 0x1, PT ;  /* 0x000000011a00780c */ /* 0x000fe20003f45270 */
[----:B------:R-:W-:Y:S01]  /*4ed0*/  IMAD.HI.U32 R4, R63, R56, RZ ;  /* 0x000000383f047227 */ /* 0x000fe200078e00ff */
[----:B------:R-:W-:Y:S02]  /*4ee0*/  SHF.R.U32.HI R0, RZ, R61, R0 ;  /* 0x0000003dff007219 */ /* 0x000fe40000011600 */
[----:B------:R-:W-:Y:S01]  /*4ef0*/  ISETP.NE.AND P3, PT, R28, 0x1, PT ;  /* 0x000000011c00780c */ /* 0x000fe20003f65270 */
[----:B------:R-:W-:Y:S01]  /*4f00*/  IMAD.HI.U32 R6, R29, R25, RZ ;  /* 0x000000191d067227 */ /* 0x000fe200078e00ff */
[-C--:B------:R-:W-:Y:S02]  /*4f10*/  SHF.R.U32.HI R4, RZ, R57.reuse, R4 ;  /* 0x00000039ff047219 */ /* 0x080fe40000011604 */
[----:B------:R-:W-:Y:S01]  /*4f20*/  SEL R0, R62, R0, !P0 ;  /* 0x000000003e007207 */ /* 0x000fe20004000000 */
[----:B------:R-:W-:Y:S01]  /*4f30*/  IMAD.HI.U32 R5, R30, R56, RZ ;  /* 0x000000381e057227 */ /* 0x000fe200078e00ff */
[----:B------:R-:W-:Y:S03]  /*4f40*/  SEL R4, R63, R4, !P3 ;  /* 0x000000043f047207 */ /* 0x000fe60005800000 */
[-C--:B------:R-:W-:Y:S01]  /*4f50*/  IMAD.HI.U32 R3, R0, R22.reuse, RZ ;  /* 0x0000001600037227 */ /* 0x080fe200078e00ff */
[----:B------:R-:W-:Y:S03]  /*4f60*/  SHF.R.U32.HI R5, RZ, R57, R5 ;  /* 0x00000039ff057219 */ /* 0x000fe60000011605 */
[----:B------:R-:W-:Y:S01]  /*4f70*/  IMAD.HI.U32 R2, R4, R22, RZ ;  /* 0x0000001604027227 */ /* 0x000fe200078e00ff */
[----:B------:R-:W-:Y:S02]  /*4f80*/  @P2 SHF.R.U32.HI R0, RZ, R23, R3 ;  /* 0x00000017ff002219 */ /* 0x000fe40000011603 */
[----:B------:R-:W-:Y:S02]  /*4f90*/  SHF.R.U32.HI R3, RZ, R61, R6 ;  /* 0x0000003dff037219 */ /* 0x000fe40000011606 */
[----:B------:R-:W-:Y:S01]  /*4fa0*/  @P2 SHF.R.U32.HI R4, RZ, R23, R2 ;  /* 0x00000017ff042219 */ /* 0x000fe20000011602 */
[----:B------:R-:W-:Y:S01]  /*4fb0*/  IMAD R0, R26, R0, RZ ;  /* 0x000000001a007224 */ /* 0x000fe200078e02ff */
[----:B------:R-:W-:Y:S02]  /*4fc0*/  SEL R3, R29, R3, !P0 ;  /* 0x000000031d037207 */ /* 0x000fe40004000000 */
[----:B------:R-:W-:Y:S01]  /*4fd0*/  SEL R2, R30, R5, !P3 ;  /* 0x000000051e027207 */ /* 0x000fe20005800000 */
[----:B------:R-:W-:Y:S01]  /*4fe0*/  IMAD R5, R26, R4, RZ ;  /* 0x000000041a057224 */ /* 0x000fe200078e02ff */
[C---:B------:R-:W-:Y:S01]  /*4ff0*/  ISETP.GE.AND P0, PT, R3.reuse, R0, PT ;  /* 0x000000000300720c */ /* 0x040fe20003f06270 */
[C---:B------:R-:W-:Y:S03]  /*5000*/  IMAD.HI.U32 R0, R3.reuse, R22, RZ ;  /* 0x0000001603007227 */ /* 0x040fe600078e00ff */
[C---:B------:R-:W-:Y:S02]  /*5010*/  ISETP.GE.OR P0, PT, R2.reuse, R5, P0 ;  /* 0x000000050200720c */ /* 0x040fe40000706670 */
[----:B------:R-:W-:Y:S04]  /*5020*/  SHF.R.U32.HI R0, RZ, R23, R0 ;  /* 0x00000017ff007219 */ /* 0x000fe80000011600 */
[C---:B------:R-:W-:Y:S05]  /*5030*/  SEL R6, R3.reuse, R0, !P2 ;  /* 0x0000000003067207 */ /* 0x040fea0005000000 */
        /* <DEDUP_REMOVED lines=14> */
[----:B------:R-:W-:Y:S07]  /*5120*/  IMAD R29, R3, R24, R29 ;  /* 0x00000018031d7224 */ /* 0x000fee00078e021d */
.L_x_79:
[----:B-1----:R-:W-:Y:S01]  /*5130*/  @!P1 ISETP.NE.AND P0, PT, R8, 0x1, PT ;  /* 0x000000010800980c */ /* 0x002fe20003f05270 */
[----:B------:R-:W-:Y:S01]  /*5140*/  @!P1 IMAD.HI.U32 R0, R30, R10, RZ ;  /* 0x0000000a1e009227 */ /* 0x000fe200078e00ff */
[----:B------:R-:W-:Y:S01]  /*5150*/  @!P1 ISETP.NE.AND P2, PT, R7, 0x1, PT ;  /* 0x000000010700980c */ /* 0x000fe20003f45270 */
[----:B------:R-:W-:Y:S01]  /*5160*/  ULOP3.LUT UP0, URZ, UR52, 0x1b0, URZ, 0xc0, !UPT ;  /* 0x000001b034ff7892 */ /* 0x000fe2000f80c0ff */
[----:B------:R-:W-:Y:S01]  /*5170*/  R2UR UR42, R21 ;  /* 0x00000000152a72ca */ /* 0x000fe200000e0000 */
[----:B------:R-:W-:Y:S01]  /*5180*/  @!P1 IMAD.HI.U32 R2, R29, R9, RZ ;  /* 0x000000091d029227 */ /* 0x000fe200078e00ff */
[----:B------:R-:W-:Y:S02]  /*5190*/  @!P1 SHF.R.U32.HI R0, RZ, R11, R0 ;  /* 0x0000000bff009219 */ /* 0x000fe40000011600 */
[----:B------:R-:W-:Y:S01]  /*51a0*/  R2UR UR41, R20 ;  /* 0x00000000142972ca */ /* 0x000fe200000e0000 */
[----:B------:R-:W-:Y:S01]  /*51b0*/  VIADD R73, R73, 0x1 ;  /* 0x0000000149497836 */ /* 0x000fe20000000000 */
[----:B------:R-:W-:Y:S02]  /*51c0*/  @!P1 SHF.R.U32.HI R2, RZ, R12, R2 ;  /* 0x0000000cff029219 */ /* 0x000fe40000011602 */
[----:B------:R-:W-:Y:S02]  /*51d0*/  @!P1 SEL R3, R30, R0, !P2 ;  /* 0x000000001e039207 */ /* 0x000fe40005000000 */
[----:B------:R-:W-:Y:S02]  /*51e0*/  @!P1 SEL R2, R29, R2, !P0 ;  /* 0x000000021d029207 */ /* 0x000fe40004000000 */
[----:B------:R-:W-:Y:S01]  /*51f0*/  @P4 SHF.R.U32.HI R66, RZ, 0x10, R17 ;  /* 0x00000010ff424819 */ /* 0x000fe20000011611 */
[----:B------:R-:W-:Y:S02]  /*5200*/  USHF.L.U32 UR42, UR42, 0x6, URZ ;  /* 0x000000062a2a7899 */ /* 0x000fe400080006ff */
[----:B------:R-:W-:Y:S02]  /*5210*/  @!P1 IMAD.IADD R0, R2, 0x1, -R3 ;  /* 0x0000000102009824 */ /* 0x000fe400078e0a03 */
[----:B------:R-:W-:Y:S01]  /*5220*/  @!P1 IMAD.IADD R2, R3, 0x1, -R2 ;  /* 0x0000000103029824 */ /* 0x000fe200078e0a02 */
[----:B------:R-:W-:Y:S01]  /*5230*/  USHF.L.U32 UR41, UR41, 0x6, URZ ;  /* 0x0000000629297899 */ /* 0x000fe200080006ff */
[----:B------:R-:W-:Y:S02]  /*5240*/  @!P1 IMAD R30, R0, R7, R30 ;  /* 0x00000007001e9224 */ /* 0x000fe400078e021e */
[----:B------:R-:W-:Y:S01]  /*5250*/  @!P1 IMAD R29, R2, R8, R29 ;  /* 0x00000008021d9224 */ /* 0x000fe200078e021d */
[----:B------:R-:W-:Y:S08]  /*5260*/  BRA.U !UP0, `(.L_x_80) ;  /* 0x00000001087c7547 */ /* 0x000ff0000b800000 */
[----:B------:R-:W1:Y:S01]  /*5270*/  LDCU.64 UR8, c[0x4][0x80] ;  /* 0x01001000ff0877ac */ /* 0x000e620008000a00 */
[----:B------:R-:W-:Y:S01]  /*5280*/  MOV R2, 0x0 ;  /* 0x0000000000027802 */ /* 0x000fe20000000f00 */
[----:B------:R-:W-:Y:S02]  /*5290*/  HFMA2 R12, -RZ, RZ, 0, 5.9604644775390625e-08 ;  /* 0x00000001ff0c7431 */ /* 0x000fe400000001ff */
[----:B------:R-:W-:Y:S01]  /*52a0*/  IMAD.MOV.U32 R8, RZ, RZ, 0x70 ;  /* 0x00000070ff087424 */ /* 0x000fe200078e00ff */
[----:B------:R2:W3:Y:S01]  /*52b0*/  LDC.64 R14, c[0x4][R2] ;  /* 0x01000000020e7b82 */ /* 0x0004e20000000a00 */
[----:B------:R-:W4:Y:S01]  /*52c0*/  LDCU.64 UR6, c[0x4][0x88] ;  /* 0x01001100ff0677ac */ /* 0x000f220008000a00 */
[----:B------:R-:W-:Y:S01]  /*52d0*/  IMAD.MOV.U32 R13, RZ, RZ, RZ ;  /* 0x000000ffff0d7224 */ /* 0x000fe200078e00ff */
[----:B------:R-:W2:Y:S01]  /*52e0*/  LDCU.64 UR4, c[0x4][0x8] ;  /* 0x01000100ff0477ac */ /* 0x000ea20008000a00 */
[----:B-1----:R-:W-:Y:S01]  /*52f0*/  MOV R5, UR9 ;  /* 0x0000000900057c02 */ /* 0x002fe20008000f00 */
[----:B------:R-:W-:Y:S01]  /*5300*/  IMAD.U32 R4, RZ, RZ, UR8 ;  /* 0x00000008ff047e24 */ /* 0x000fe2000f8e00ff */
[----:B----4-:R-:W-:Y:S01]  /*5310*/  MOV R7, UR7 ;  /* 0x0000000700077c02 */ /* 0x010fe20008000f00 */
[----:B------:R-:W-:Y:S01]  /*5320*/  IMAD.U32 R6, RZ, RZ, UR6 ;  /* 0x00000006ff067e24 */ /* 0x000fe2000f8e00ff */
[----:B--2---:R-:W-:Y:S01]  /*5330*/  MOV R11, UR5 ;  /* 0x00000005000b7c02 */ /* 0x004fe20008000f00 */
[----:B------:R-:W-:Y:S02]  /*5340*/  IMAD.U32 R10, RZ, RZ, UR4 ;  /* 0x00000004ff0a7e24 */ /* 0x000fe4000f8e00ff */
[----:B------:R-:W-:Y:S07]  /*5350*/  LEPC R20, `(.L_x_81) ;  /* 0x000000001014794e */ /* 0x000fee0000000000 */
[----:B---3-5:R-:W-:Y:S05]  /*5360*/  CALL.ABS.NOINC R14 ;  /* 0x000000000e007343 */ /* 0x028fea0003c00000 */
.L_x_81:
[----:B------:R-:W1:Y:S01]  /*5370*/  LDCU.64 UR8, c[0x4][0x80] ;  /* 0x01001000ff0877ac */ /* 0x000e620008000a00 */
[----:B------:R-:W2:Y:S01]  /*5380*/  LDC.64 R2, c[0x4][R2] ;  /* 0x0100000002027b82 */ /* 0x000ea20000000a00 */
[----:B------:R-:W-:Y:S02]  /*5390*/  HFMA2 R12, -RZ, RZ, 0, 5.9604644775390625e-08 ;  /* 0x00000001ff0c7431 */ /* 0x000fe400000001ff */
[----:B------:R-:W-:Y:S02]  /*53a0*/  IMAD.MOV.U32 R8, RZ, RZ, 0x70 ;  /* 0x00000070ff087424 */ /* 0x000fe400078e00ff */
[----:B------:R-:W-:Y:S01]  /*53b0*/  IMAD.MOV.U32 R13, RZ, RZ, RZ ;  /* 0x000000ffff0d7224 */ /* 0x000fe200078e00ff */
[----:B------:R-:W3:Y:S01]  /*53c0*/  LDCU.64 UR6, c[0x4][0x88] ;  /* 0x01001100ff0677ac */ /* 0x000ee20008000a00 */
[----:B------:R-:W4:Y:S01]  /*53d0*/  LDCU.64 UR4, c[0x4][0x8] ;  /* 0x01000100ff0477ac */ /* 0x000f220008000a00 */
[----:B-1----:R-:W-:Y:S02]  /*53e0*/  MOV R4, UR8 ;  /* 0x0000000800047c02 */ /* 0x002fe40008000f00 */
[----:B------:R-:W-:Y:S02]  /*53f0*/  MOV R5, UR9 ;  /* 0x0000000900057c02 */ /* 0x000fe40008000f00 */
[----:B---3--:R-:W-:Y:S01]  /*5400*/  MOV R7, UR7 ;  /* 0x0000000700077c02 */ /* 0x008fe20008000f00 */
[----:B------:R-:W-:Y:S01]  /*5410*/  IMAD.U32 R6, RZ, RZ, UR6 ;  /* 0x00000006ff067e24 */ /* 0x000fe2000f8e00ff */
[----:B----4-:R-:W-:Y:S01]  /*5420*/  MOV R11, UR5 ;  /* 0x00000005000b7c02 */ /* 0x010fe20008000f00 */
[----:B------:R-:W-:Y:S02]  /*5430*/  IMAD.U32 R10, RZ, RZ, UR4 ;  /* 0x00000004ff0a7e24 */ /* 0x000fe4000f8e00ff */
[----:B------:R-:W-:Y:S07]  /*5440*/  LEPC R20, `(.L_x_80) ;  /* 0x000000001014794e */ /* 0x000fee0000000000 */
[----:B--2---:R-:W-:Y:S05]  /*5450*/  CALL.ABS.NOINC R2 ;  /* 0x0000000002007343 */ /* 0x004fea0003c00000 */
.L_x_80:
[----:B------:R-:W-:Y:S01]  /*5460*/  ISETP.NE.U32.AND P4, PT, R54, RZ, PT ;  /* 0x000000ff3600720c */ /* 0x000fe20003f85070 */
[----:B------:R-:W-:Y:S01]  /*5470*/  UISETP.NE.AND UP2, UPT, UR53, URZ, UPT ;  /* 0x000000ff3500728c */ /* 0x000fe2000bf45270 */
[----:B------:R-:W-:Y:S01]  /*5480*/  ISETP.NE.U32.AND P2, PT, RZ, UR38, PT ;  /* 0x00000026ff007c0c */ /* 0x000fe2000bf45070 */
[----:B------:R-:W-:Y:S01]  /*5490*/  UISETP.NE.U32.AND UP1, UPT, UR44, URZ, UPT ;  /* 0x000000ff2c00728c */ /* 0x000fe2000bf25070 */
[----:B------:R-:W-:Y:S01]  /*54a0*/  ISETP.NE.AND.EX P4, PT, R55, RZ, PT, P4 ;  /* 0x000000ff3700720c */ /* 0x000fe20003f85340 */
[----:B------:R-:W-:Y:S01]  /*54b0*/  UPLOP3.LUT UP0, UPT, UPT, UPT, UPT, 0x40, 0x4 ;  /* 0x000000000004789c */ /* 0x000fe20003f0e870 */
[----:B------:R-:W-:Y:S01]  /*54c0*/  ISETP.NE.AND.EX P2, PT, RZ, UR39, PT, P2 ;  /* 0x00000027ff007c0c */ /* 0x000fe2000bf45320 */
[----:B------:R-:W-:Y:S01]  /*54d0*/  UISETP.NE.AND.EX UP1, UPT, UR45, URZ, UPT, UP1 ;  /* 0x000000ff2d00728c */ /* 0x000fe2000bf25310 */
[----:B------:R-:W-:Y:S04]  /*54e0*/  PLOP3.LUT P1, PT, PT, PT, UP2, 0x80, 0x8 ;  /* 0x000000000008781c */ /* 0x000fe80003f2f028 */
[----:B------:R-:W-:Y:S06]  /*54f0*/  @UP2 UPLOP3.LUT UP0, UPT, UPT, UPT, UP1, 0x80, 0x8 ;  /* 0x000000000008289c */ /* 0x000fec0003f0f010 */
[----:B------:R-:W-:Y:S01]  /*5500*/  PLOP3.LUT P0, PT, PT, PT, UP0, 0x80, 0x8 ;  /* 0x000000000008781c */ /* 0x000fe20003f0f008 */
[----:B------:R-:W-:Y:S01]  /*5510*/  @!UPT UIADD3 URZ, UPT, UPT, URZ, URZ, URZ ;  /* 0x000000fffffff290 */ /* 0x000fe2000fffe0ff */
[----:B------:R-:W-:Y:S11]  /*5520*/  BRA.U !UP1, `(.L_x_82) ;  /* 0x0000000109387547 */ /* 0x000ff6000b800000 */
[----:B------:R-:W-:Y:S01]  /*5530*/  UISETP.NE.U32.AND UP0, UPT, UR38, URZ, UPT ;  /* 0x000000ff2600728c */ /* 0x000fe2000bf05070 */
[----:B------:R-:W-:Y:S02]  /*5540*/  HFMA2 R0, -RZ, RZ, 0, 5.9604644775390625e-08 ;  /* 0x00000001ff007431 */ /* 0x000fe400000001ff */
[----:B------:R-:W-:Y:S01]  /*5550*/  IMAD.MOV.U32 R60, RZ, RZ, 0x1 ;  /* 0x00000001ff3c7424 */ /* 0x000fe200078e00ff */
[----:B------:R-:W-:Y:S06]  /*5560*/  UISETP.NE.AND.EX UP0, UPT, UR39, URZ, UPT, UP0 ;  /* 0x000000ff2700728c */ /* 0x000fec000bf05300 */
[----:B------:R-:W-:Y:S05]  /*5570*/  PLOP3.LUT P3, PT, PT, PT, UP0, 0x80, 0x8 ;  /* 0x000000000008781c */ /* 0x000fea0003f6f008 */
[----:B------:R-:W1:Y:S01]  /*5580*/  @UP0 LDCU.64 UR6, c[0x0][0x888] ;  /* 0x00011100ff0607ac */ /* 0x000e620008000a00 */
[----:B------:R-:W-:Y:S07]  /*5590*/  @UP0 UIMAD UR4, UR36, UR44, URZ ;  /* 0x0000002c240402a4 */ /* 0x000fee000f8e02ff */
[----:B------:R-:W-:Y:S01]  /*55a0*/  @!P3 PRMT R60, R0, 0x7610, R60 ;  /* 0x00007610003cb816 */ /* 0x000fe2000000003c */
[----:B-1----:R-:W-:Y:S03]  /*55b0*/  @UP0 UIMAD.WIDE UR6, UR4, 0x4, UR6 ;  /* 0x00000004040608a5 */ /* 0x002fe6000f8e0206 */
[----:B------:R-:W1:Y:S03]  /*55c0*/  @!UP0 LDCU UR4, c[0x0][0x880] ;  /* 0x00011000ff0487ac */ /* 0x000e660008000800 */
[----:B------:R-:W-:Y:S01]  /*55d0*/  IMAD.U32 R2, RZ, RZ, UR6 ;  /* 0x00000006ff027e24 */ /* 0x000fe2000f8e00ff */
[----:B------:R-:W-:Y:S05]  /*55e0*/  MOV R3, UR7 ;  /* 0x0000000700037c02 */ /* 0x000fea0008000f00 */
[----:B-----5:R2:W5:Y:S02]  /*55f0*/  @P3 LDG.E R35, desc[UR46][R2.64] ;  /* 0x0000002e02233981 */ /* 0x020564000c1e1900 */
[----:B-12---:R-:W-:Y:S02]  /*5600*/  @!P3 IMAD.U32 R35, RZ, RZ, UR4 ;  /* 0x00000004ff23be24 */ /* 0x006fe4000f8e00ff */
.L_x_82:
[----:B------:R-:W-:Y:S05]  /*5610*/  @!P4 BRA `(.L_x_83) ;  /* 0x000000000020c947 */ /* 0x000fea0003800000 */
[----:B------:R-:W-:Y:S04]  /*5620*/  ISETP.NE.U32.AND P3, PT, R52, RZ, PT ;  /* 0x000000ff3400720c */ /* 0x000fe80003f65070 */
[----:B------:R-:W-:Y:S11]  /*5630*/  ISETP.NE.AND.EX P3, PT, R53, RZ, PT, P3 ;  /* 0x000000ff3500720c */ /* 0x000ff60003f65330 */
[----:B------:R-:W-:Y:S02]  /*5640*/  @!UPT UIADD3 URZ, UPT, UPT, URZ, URZ, URZ ;  /* 0x000000fffffff290 */ /* 0x000fe4000fffe0ff */
[----:B------:R-:W1:Y:S01]  /*5650*/  @P3 LDC.64 R2, c[0x0][0x8a8] ;  /* 0x00022a00ff023b82 */ /* 0x000e620000000a00 */
[----:B------:R-:W-:Y:S04]  /*5660*/  @P3 IMAD R0, R54, UR36, RZ ;  /* 0x0000002436003c24 */ /* 0x000fe8000f8e02ff */
[----:B-1----:R-:W-:Y:S05]  /*5670*/  @P3 IMAD.WIDE R2, R0, 0x4, R2 ;  /* 0x0000000400023825 */ /* 0x002fea00078e0202 */
[----:B-----5:R1:W5:Y:S02]  /*5680*/  @P3 LDG.E R33, desc[UR46][R2.64] ;  /* 0x0000002e02213981 */ /* 0x020364000c1e1900 */
[----:B-1----:R-:W2:Y:S02]  /*5690*/  @!P3 LDC R33, c[0x0][0x8a0] ;  /* 0x00022800ff21bb82 */ /* 0x002ea40000000800 */
.L_x_83:
[----:B-----5:R-:W-:Y:S01]  /*56a0*/  FSETP.NEU.AND P3, PT, R35, RZ, PT ;  /* 0x000000ff2300720b */ /* 0x020fe20003f6d000 */
[----:B------:R-:W-:Y:S01]  /*56b0*/  IMAD.U32 R2, RZ, RZ, UR56 ;  /* 0x00000038ff027e24 */ /* 0x000fe2000f8e00ff */
[----:B------:R-:W-:Y:S01]  /*56c0*/  SEL R5, RZ, 0xffffffff, P2 ;  /* 0xffffffffff057807 */ /* 0x000fe20001000000 */
[----:B------:R-:W-:Y:S01]  /*56d0*/  ULOP3.LUT UR4, UR51, 0x1, URZ, 0x3c, !UPT ;  /* 0x0000000133047892 */ /* 0x000fe2000f8e3cff */
[----:B------:R-:W-:Y:S01]  /*56e0*/  @P1 LOP3.LUT P2, RZ, R60, 0xff, RZ, 0xc0, !PT ;  /* 0x000000ff3cff1812 */ /* 0x000fe2000784c0ff */
[----:B------:R-:W-:Y:S01]  /*56f0*/  BSSY B1, `(.L_x_84) ;  /* 0x000003d000017945 */ /* 0x000fe20003800000 */
[----:B------:R-:W-:Y:S01]  /*5700*/  @P1 SEL R0, RZ, 0xffffffff, P3 ;  /* 0xffffffffff001807 */ /* 0x000fe20001800000 */
[----:B------:R-:W-:Y:S01]  /*5710*/  IMAD.MOV.U32 R47, RZ, RZ, 0x1 ;  /* 0x00000001ff2f7424 */ /* 0x000fe200078e00ff */
[----:B------:R-:W-:Y:S01]  /*5720*/  LEA R2, R2, UR48, 0x3 ;  /* 0x0000003002027c11 */ /* 0x000fe2000f8e18ff */
[----:B------:R-:W-:Y:S01]  /*5730*/  IMAD.U32 R45, RZ, RZ, UR4 ;  /* 0x00000004ff2d7e24 */ /* 0x000fe2000f8e00ff */
[----:B------:R-:W-:Y:S01]  /*5740*/  @P0 SEL R0, R5, R0, !P2 ;  /* 0x0000000005000207 */ /* 0x000fe20005000000 */
[----:B------:R-:W-:Y:S01]  /*5750*/  IMAD.U32 R46, RZ, RZ, UR56 ;  /* 0x00000038ff2e7e24 */ /* 0x000fe2000f8e00ff */
[C---:B------:R-:W-:Y:S02]  /*5760*/  LEA R44, R31.reuse, UR48, 0x3 ;  /* 0x000000301f2c7c11 */ /* 0x040fe4000f8e18ff */
[----:B------:R-:W-:Y:S02]  /*5770*/  CS2R R50, SRZ ;  /* 0x0000000000327805 */ /* 0x000fe4000001ff00 */
[----:B------:R-:W-:Y:S02]  /*5780*/  @P1 LOP3.LUT R0, R0, 0x1, RZ, 0xc0, !PT ;  /* 0x0000000100001812 */ /* 0x000fe400078ec0ff */
[----:B------:R-:W-:Y:S02]  /*5790*/  CS2R R48, SRZ ;  /* 0x0000000000307805 */ /* 0x000fe4000001ff00 */
[----:B------:R-:W-:Y:S02]  /*57a0*/  SHF.L.U32 R3, R68, 0x1f, RZ ;  /* 0x0000001f44037819 */ /* 0x000fe400000006ff */
[----:B------:R-:W-:Y:S02]  /*57b0*/  CS2R R42, SRZ ;  /* 0x00000000002a7805 */ /* 0x000fe4000001ff00 */
[----:B------:R-:W-:Y:S02]  /*57c0*/  ISETP.NE.U32.OR P5, PT, R0, 0x1, !P1 ;  /* 0x000000010000780c */ /* 0x000fe40004fa5470 */
[----:B------:R-:W-:Y:S02]  /*57d0*/  CS2R R40, SRZ ;  /* 0x0000000000287805 */ /* 0x000fe4000001ff00 */
[----:B------:R-:W-:Y:S02]  /*57e0*/  PLOP3.LUT P2, PT, PT, PT, UP1, 0x80, 0x8 ;  /* 0x000000000008781c */ /* 0x000fe40003f4f018 */
[----:B------:R-:W-:Y:S02]  /*57f0*/  LEA.HI R34, R31, R31, RZ, 0x1 ;  /* 0x0000001f1f227211 */ /* 0x000fe400078f08ff */
[----:B------:R-:W-:Y:S02]  /*5800*/  LOP3.LUT P4, R72, R60, 0xff, RZ, 0xc0, !PT ;  /* 0x000000ff3c487812 */ /* 0x000fe4000788c0ff */
[----:B------:R-:W-:Y:S02]  /*5810*/  SEL R4, RZ, 0xffffffff, P3 ;  /* 0xffffffffff047807 */ /* 0x000fe40001800000 */
[----:B------:R-:W-:Y:S02]  /*5820*/  P2R R74, PR, RZ, 0x20 ;  /* 0x00000020ff4a7803 */ /* 0x000fe40000000000 */
[----:B------:R-:W-:Y:S03]  /*5830*/  @P5 SHF.L.U32 R0, R45, 0x1f, RZ ;  /* 0x0000001f2d005819 */ /* 0x000fe600000006ff */
[----:B------:R-:W-:Y:S01]  /*5840*/  @P2 SEL R4, R5, R4, !P4 ;  /* 0x0000000405042207 */ /* 0x000fe20006000000 */
[----:B------:R1:W3:Y:S03]  /*5850*/  @P5 SYNCS.PHASECHK.TRANS64.TRYWAIT P1, [R2+URZ+0x20], R0 ;  /* 0x00002000020055a7 */ /* 0x0002e600080211ff */
[----:B------:R-:W-:Y:S04]  /*5860*/  LOP3.LUT R4, R4, 0x1, RZ, 0xc0, !PT ;  /* 0x0000000104047812 */ /* 0x000fe800078ec0ff */
[----:B------:R-:W-:Y:S04]  /*5870*/  ISETP.NE.U32.AND P2, PT, R4, 0x1, PT ;  /* 0x000000010400780c */ /* 0x000fe80003f45070 */
[----:B------:R-:W-:Y:S01]  /*5880*/  P2R R76, PR, RZ, 0x4 ;  /* 0x00000004ff4c7803 */ /* 0x000fe20000000000 */
[----:B------:R4:W2:Y:S01]  /*5890*/  SYNCS.PHASECHK.TRANS64.TRYWAIT P0, [R44+URZ+0x80], R3 ;  /* 0x000080032c0075a7 */ /* 0x0008a200080011ff */
[C---:B-1----:R-:W-:Y:S01]  /*58a0*/  IMAD.SHL.U32 R0, R34.reuse, 0x20, RZ ;  /* 0x0000002022007824 */ /* 0x042fe200078e00ff */
[----:B------:R-:W-:Y:S04]  /*58b0*/  LOP3.LUT R34, R34, 0xffe, RZ, 0xc0, !PT ;  /* 0x00000ffe22227812 */ /* 0x000fe800078ec0ff */
[----:B------:R-:W-:Y:S01]  /*58c0*/  LOP3.LUT R0, R0, 0xffffffc0, RZ, 0xc0, !PT ;  /* 0xffffffc000007812 */ /* 0x000fe200078ec0ff */
[----:B------:R-:W-:Y:S04]  /*58d0*/  IMAD.IADD R34, R31, 0x1, -R34 ;  /* 0x000000011f227824 */ /* 0x000fe800078e0a22 */
[----:B------:R-:W-:Y:S04]  /*58e0*/  IMAD.IADD R0, R32, 0x1, R0 ;  /* 0x0000000120007824 */ /* 0x000fe800078e0200 */
[----:B------:R-:W-:Y:S01]  /*58f0*/  IMAD R34, R34, 0x100000, R0 ;  /* 0x0010000022227824 */ /* 0x000fe200078e0200 */
[----:B---3--:R-:W-:Y:S01]  /*5900*/  @P5 SEL R47, RZ, 0x1, !P1 ;  /* 0x00000001ff2f5807 */ /* 0x008fe20004800000 */
[----:B----4-:R-:W-:Y:S06]  /*5910*/  @!P5 BRA `(.L_x_85) ;  /* 0x000000000068d947 */ /* 0x010fec0003800000 */
[----:B------:R-:W-:Y:S01]  /*5920*/  HFMA2 R43, -RZ, RZ, 0, 0 ;  /* 0x00000000ff2b7431 */ /* 0x000fe200000001ff */
[----:B------:R-:W-:Y:S01]  /*5930*/  ISETP.NE.AND P1, PT, R47, RZ, PT ;  /* 0x000000ff2f00720c */ /* 0x000fe20003f25270 */
[----:B------:R-:W-:Y:S01]  /*5940*/  IMAD.U32 R0, RZ, RZ, UR56 ;  /* 0x00000038ff007e24 */ /* 0x000fe2000f8e00ff */
[----:B------:R-:W-:Y:S11]  /*5950*/  BSSY B0, `(.L_x_86) ;  /* 0x0000005000007945 */ /* 0x000ff60003800000 */
[----:B------:R-:W-:Y:S05]  /*5960*/  @P1 BRA `(.L_x_87) ;  /* 0x00000000000c1947 */ /* 0x000fea0003800000 */
[----:B------:R-:W-:Y:S04]  /*5970*/  SHF.L.U32 R4, R45, 0x1f, RZ ;  /* 0x0000001f2d047819 */ /* 0x000fe800000006ff */
[----:B------:R-:W1:Y:S02]  /*5980*/  SYNCS.PHASECHK.TRANS64.TRYWAIT P1, [R2+URZ+0x20], R4 ;  /* 0x00002004020075a7 */ /* 0x000e6400080211ff */
[----:B-1----:R-:W-:Y:S05]  /*5990*/  @!P1 BRA `(.L_x_88) ;  /* 0x0000001c006c9947 */ /* 0x002fea0003800000 */
.L_x_87:
[----:B------:R-:W-:Y:S05]  /*59a0*/  BSYNC B0 ;  /* 0x0000000000007941 */ /* 0x000fea0003800000 */
.L_x_86:
[----:B------:R-:W-:Y:S01]  /*59b0*/  ISETP.NE.AND P1, PT, R76, RZ, PT ;  /* 0x000000ff4c00720c */ /* 0x000fe20003f25270 */
[----:B------:R-:W-:Y:S01]  /*59c0*/  IMAD.MOV.U32 R42, RZ, RZ, RZ ;  /* 0x000000ffff2a7224 */ /* 0x000fe200078e00ff */
[----:B------:R-:W-:Y:S02]  /*59d0*/  CS2R R40, SRZ ;  /* 0x0000000000287805 */ /* 0x000fe4000001ff00 */
[----:B------:R-:W-:Y:S02]  /*59e0*/  CS2R R50, SRZ ;  /* 0x0000000000327805 */ /* 0x000fe4000001ff00 */
[----:B------:R-:W-:Y:S07]  /*59f0*/  CS2R R48, SRZ ;  /* 0x0000000000307805 */ /* 0x000fee000001ff00 */
[----:B-1----:R-:W-:Y:S01]  /*5a00*/  @P1 IMAD R2, R0, 0x800, R64 ;  /* 0x0000080000021824 */ /* 0x002fe200078e0240 */
[----:B------:R-:W-:Y:S05]  /*5a10*/  @P1 WARPSYNC.ALL ;  /* 0x0000000000001948 */ /* 0x000fea0003800000 */
[----:B------:R-:W-:Y:S01]  /*5a20*/  @P1 LEA R2, R2, UR48, 0x1 ;  /* 0x0000003002021c11 */ /* 0x000fe2000f8e08ff */
[----:B------:R-:W-:Y:S04]  /*5a30*/  UIADD3 UR5, UPT, UPT, UR56, 0x1, URZ ;  /* 0x0000000138057890 */ /* 0x000fe8000fffe0ff */
[----:B------:R1:W3:Y:S01]  /*5a40*/  @P1 LDSM.16.M88.4 R40, [R2+0x200] ;  /* 0x000200000228183b */ /* 0x0002e20000000200 */
[----:B------:R-:W-:Y:S01]  /*5a50*/  UISETP.NE.AND UP0, UPT, UR5, 0x3, UPT ;  /* 0x000000030500788c */ /* 0x000fe2000bf05270 */
[----:B------:R-:W-:Y:S03]  /*5a60*/  @P1 IMAD R0, R69, 0x2, R2 ;  /* 0x0000000245001824 */ /* 0x000fe600078e0202 */
[----:B------:R-:W-:Y:S02]  /*5a70*/  USEL UR4, URZ, 0x1, UP0 ;  /* 0x00000001ff047887 */ /* 0x000fe40008000000 */
[----:B------:R1:W4:Y:S01]  /*5a80*/  @P1 LDSM.16.M88.4 R48, [R0+0x200] ;  /* 0x000200000030183b */ /* 0x0003220000000200 */
[----:B------:R-:W-:Y:S03]  /*5a90*/  USEL UR5, UR5, URZ, UP0 ;  /* 0x000000ff05057287 */ /* 0x000fe60008000000 */
[----:B------:R-:W-:Y:S03]  /*5aa0*/  LOP3.LUT R45, R45, UR4, RZ, 0x3c, !PT ;  /* 0x000000042d2d7c12 */ /* 0x000fe6000f8e3cff */
[----:B------:R-:W-:Y:S02]  /*5ab0*/  IMAD.U32 R46, RZ, RZ, UR5 ;  /* 0x00000005ff2e7e24 */ /* 0x000fe4000f8e00ff */
.L_x_85:
[----:B------:R-:W-:Y:S05]  /*5ac0*/  BSYNC B1 ;  /* 0x0000000000017941 */ /* 0x000fea0003800000 */
.L_x_84:
[----:B-1----:R-:W-:Y:S04]  /*5ad0*/  SHF.R.U32.HI R0, RZ, 0x15, R34 ;  /* 0x00000015ff007819 */ /* 0x002fe80000011622 */
[----:B------:R-:W-:Y:S01]  /*5ae0*/  LOP3.LUT P1, RZ, R0, 0x3, R65, 0x48, !PT ;  /* 0x0000000300ff7812 */ /* 0x000fe20007824841 */
[----:B------:R-:W-:Y:S01]  /*5af0*/  @!UPT UIADD3 URZ, UPT, UPT, URZ, URZ, URZ ;  /* 0x000000fffffff290 */ /* 0x000fe2000fffe0ff */
[----:B--2---:R-:W-:Y:S11]  /*5b00*/  @P0 BRA `(.L_x_89) ;  /* 0x0000000000080947 */ /* 0x004ff60003800000 */
[----:B------:R-:W1:Y:S02]  /*5b10*/  SYNCS.PHASECHK.TRANS64.TRYWAIT P0, [R44+URZ+0x80], R3 ;  /* 0x000080032c0075a7 */ /* 0x000e6400080011ff */
[----:B-1----:R-:W-:Y:S05]  /*5b20*/  @!P0 BRA `(.L_x_90) ;  /* 0x0000001c001c8947 */ /* 0x002fea0003800000 */
.L_x_89:
[----:B------:R-:W-:Y:S05]  /*5b30*/  @!P1 BRA `(.L_x_91) ;  /* 0x0000000000409947 */ /* 0x000fea0003800000 */
[----:B------:R-:W2:Y:S01]  /*5b40*/  LDCU.64 UR8, c[0x4][0x70] ;  /* 0x01000e00ff0877ac */ /* 0x000ea20008000a00 */
[----:B-1----:R-:W-:Y:S01]  /*5b50*/  MOV R3, 0x0 ;  /* 0x0000000000037802 */ /* 0x002fe20000000f00 */
[----:B------:R-:W-:Y:S02]  /*5b60*/  HFMA2 R12, -RZ, RZ, 0, 5.9604644775390625e-08 ;  /* 0x00000001ff0c7431 */ /* 0x000fe400000001ff */
[----:B------:R-:W-:Y:S02]  /*5b70*/  IMAD.MOV.U32 R8, RZ, RZ, 0x192 ;  /* 0x00000192ff087424 */ /* 0x000fe400078e00ff */
[----:B------:R-:W-:Y:S01]  /*5b80*/  IMAD.MOV.U32 R13, RZ, RZ, RZ ;  /* 0x000000ffff0d7224 */ /* 0x000fe200078e00ff */
[----:B------:R-:W1:Y:S01]  /*5b90*/  LDCU.64 UR6, c[0x4][0x78] ;  /* 0x01000f00ff0677ac */ /* 0x000e620008000a00 */
[----:B------:R-:W3:Y:S01]  /*5ba0*/  LDC.64 R2, c[0x4][R3] ;  /* 0x0100000003027b82 */ /* 0x000ee20000000a00 */
[----:B------:R-:W5:Y:S01]  /*5bb0*/  LDCU.64 UR4, c[0x4][0x10] ;  /* 0x01000200ff0477ac */ /* 0x000f620008000a00 */
[----:B--2---:R-:W-:Y:S01]  /*5bc0*/  MOV R5, UR9 ;  /* 0x0000000900057c02 */ /* 0x004fe20008000f00 */
[----:B------:R-:W-:Y:S01]  /*5bd0*/  IMAD.U32 R4, RZ, RZ, UR8 ;  /* 0x00000008ff047e24 */ /* 0x000fe2000f8e00ff */
[----:B-1----:R-:W-:Y:S01]  /*5be0*/  MOV R7, UR7 ;  /* 0x0000000700077c02 */ /* 0x002fe20008000f00 */
[----:B------:R-:W-:Y:S01]  /*5bf0*/  IMAD.U32 R6, RZ, RZ, UR6 ;  /* 0x00000006ff067e24 */ /* 0x000fe2000f8e00ff */
[----:B-----5:R-:W-:Y:S01]  /*5c00*/  MOV R11, UR5 ;  /* 0x00000005000b7c02 */ /* 0x020fe20008000f00 */
[----:B------:R-:W-:Y:S02]  /*5c10*/  IMAD.U32 R10, RZ, RZ, UR4 ;  /* 0x00000004ff0a7e24 */ /* 0x000fe4000f8e00ff */
[----:B------:R-:W-:Y:S07]  /*5c20*/  LEPC R20, `(.L_x_91) ;  /* 0x000000001014794e */ /* 0x000fee0000000000 */
[----:B---34-:R-:W-:Y:S05]  /*5c30*/  CALL.ABS.NOINC R2 ;  /* 0x0000000002007343 */ /* 0x018fea0003c00000 */
.L_x_91:
[----:B-1-3--:R-:W-:Y:S01]  /*5c40*/  SHF.L.U32 R3, R40, 0x10, RZ ;  /* 0x0000001028037819 */ /* 0x00afe200000006ff */
[----:B------:R-:W-:Y:S05]  /*5c50*/  WARPSYNC.ALL ;  /* 0x0000000000007948 */ /* 0x000fea0003800000 */
[----:B------:R-:W-:Y:S01]  /*5c60*/  R2UR UR4, R34 ;  /* 0x00000000220472ca */ /* 0x000fe200000e0000 */
[----:B------:R-:W-:Y:S01]  /*5c70*/  BSSY.RECONVERGENT B0, `(.L_x_92) ;  /* 0x0000050000007945 */ /* 0x000fe20003800200 */
[----:B------:R-:W-:Y:S02]  /*5c80*/  SHF.L.U32 R20, R42, 0x10, RZ ;  /* 0x000000102a147819 */ /* 0x000fe400000006ff */
[----:B------:R-:W-:Y:S02]  /*5c90*/  SHF.L.U32 R75, R69, 0x1, RZ ;  /* 0x00000001454b7819 */ /* 0x000fe400000006ff */
[----:B------:R-:W-:Y:S07]  /*5ca0*/  ISETP.NE.AND P0, PT, R70, RZ, PT ;  /* 0x000000ff4600720c */ /* 0x000fee0003f05270 */
[----:B------:R-:W1:Y:S02]  /*5cb0*/  LDTM.16dp256bit.x4 R4, tmem[UR4] ;  /* 0x00000004000479ee */ /* 0x000e640008120000 */
[C---:B-1----:R-:W-:Y:S01]  /*5cc0*/  FMUL R0, R33.reuse, R4 ;  /* 0x0000000421007220 */ /* 0x042fe20000400000 */
[----:B------:R-:W-:Y:S01]  /*5cd0*/  LOP3.LUT R4, R40, 0xffff0000, RZ, 0xc0, !PT ;  /* 0xffff000028047812 */ /* 0x000fe200078ec0ff */
[----:B------:R-:W-:Y:S01]  /*5ce0*/  FMUL R2, R33, R5 ;  /* 0x0000000521027220 */ /* 0x000fe20000400000 */
[----:B------:R-:W-:Y:S01]  /*5cf0*/  SHF.L.U32 R5, R41, 0x10, RZ ;  /* 0x0000001029057819 */ /* 0x000fe200000006ff */
[----:B------:R-:W-:Y:S01]  /*5d00*/  FFMA R0, R35, R3, R0 ;  /* 0x0000000323007223 */ /* 0x000fe20000000000 */
[----:B------:R-:W-:Y:S01]  /*5d10*/  FMUL R3, R33, R6 ;  /* 0x0000000621037220 */ /* 0x000fe20000400000 */
[----:B------:R-:W-:Y:S01]  /*5d20*/  LOP3.LUT R6, R41, 0xffff0000, RZ, 0xc0, !PT ;  /* 0xffff000029067812 */ /* 0x000fe200078ec0ff */
[----:B------:R-:W-:Y:S01]  /*5d30*/  FFMA R2, R35, R4, R2 ;  /* 0x0000000423027223 */ /* 0x000fe20000000002 */
[----:B------:R-:W-:Y:S01]  /*5d40*/  FMUL R7, R33, R7 ;  /* 0x0000000721077220 */ /* 0x000fe20000400000 */
[----:B------:R-:W-:Y:S01]  /*5d50*/  FFMA R3, R35, R5, R3 ;  /* 0x0000000523037223 */ /* 0x000fe20000000003 */
[C---:B------:R-:W-:Y:S01]  /*5d60*/  FMUL R4, R33.reuse, R8 ;  /* 0x0000000821047220 */ /* 0x040fe20000400000 */
[----:B------:R-:W-:Y:S01]  /*5d70*/  FMUL R5, R33, R9 ;  /* 0x0000000921057220 */ /* 0x000fe20000400000 */
[----:B------:R-:W-:Y:S01]  /*5d80*/  F2FP.BF16.F32.PACK_AB R36, R2, R0 ;  /* 0x000000000224723e */ /* 0x000fe200000010ff */
[C---:B------:R-:W-:Y:S01]  /*5d90*/  FFMA R7, R35.reuse, R6, R7 ;  /* 0x0000000623077223 */ /* 0x040fe20000000007 */
[----:B------:R-:W-:Y:S01]  /*5da0*/  LOP3.LUT R0, R42, 0xffff0000, RZ, 0xc0, !PT ;  /* 0xffff00002a007812 */ /* 0x000fe200078ec0ff */
[----:B------:R-:W-:Y:S01]  /*5db0*/  FFMA R4, R35, R20, R4 ;  /* 0x0000001423047223 */ /* 0x000fe20000000004 */
[----:B------:R-:W-:Y:S01]  /*5dc0*/  SHF.L.U32 R2, R43, 0x10, RZ ;  /* 0x000000102b027819 */ /* 0x000fe200000006ff */
[----:B------:R-:W-:Y:S01]  /*5dd0*/  FMUL R6, R33, R10 ;  /* 0x0000000a21067220 */ /* 0x000fe20000400000 */
[----:B------:R-:W-:Y:S01]  /*5de0*/  F2FP.BF16.F32.PACK_AB R37, R7, R3 ;  /* 0x000000030725723e */ /* 0x000fe200000010ff */
[----:B------:R-:W-:Y:S01]  /*5df0*/  FFMA R5, R35, R0, R5 ;  /* 0x0000000023057223 */ /* 0x000fe20000000005 */
[----:B------:R-:W-:Y:S01]  /*5e00*/  LOP3.LUT R3, R43, 0xffff0000, RZ, 0xc0, !PT ;  /* 0xffff00002b037812 */ /* 0x000fe200078ec0ff */
[----:B------:R-:W-:Y:S01]  /*5e10*/  FFMA R6, R35, R2, R6 ;  /* 0x0000000223067223 */ /* 0x000fe20000000006 */
[C---:B----4-:R-:W-:Y:S01]  /*5e20*/  SHF.L.U32 R7, R48.reuse, 0x10, RZ ;  /* 0x0000001030077819 */ /* 0x050fe200000006ff */
[C---:B------:R-:W-:Y:S01]  /*5e30*/  FMUL R11, R33.reuse, R11 ;  /* 0x0000000b210b7220 */ /* 0x040fe20000400000 */
[----:B------:R-:W-:Y:S01]  /*5e40*/  LOP3.LUT R0, R48, 0xffff0000, RZ, 0xc0, !PT ;  /* 0xffff000030007812 */ /* 0x000fe200078ec0ff */
[----:B------:R-:W-:Y:S01]  /*5e50*/  FMUL R8, R33, R12 ;  /* 0x0000000c21087220 */ /* 0x000fe20000400000 */
[----:B------:R-:W-:Y:S01]  /*5e60*/  SHF.L.U32 R2, R49, 0x10, RZ ;  /* 0x0000001031027819 */ /* 0x000fe200000006ff */
[----:B------:R-:W-:Y:S01]  /*5e70*/  FMUL R9, R33, R13 ;  /* 0x0000000d21097220 */ /* 0x000fe20000400000 */
[----:B------:R-:W-:Y:S01]  /*5e80*/  F2FP.BF16.F32.PACK_AB R38, R5, R4 ;  /* 0x000000040526723e */ /* 0x000fe200000010ff */
[C---:B------:R-:W-:Y:S01]  /*5e90*/  FFMA R11, R35.reuse, R3, R11 ;  /* 0x00000003230b7223 */ /* 0x040fe2000000000b */
[----:B------:R-:W-:Y:S01]  /*5ea0*/  MOV R5, UR56 ;  /* 0x0000003800057c02 */ /* 0x000fe20008000f00 */
[----:B------:R-:W-:Y:S01]  /*5eb0*/  FFMA R8, R35, R7, R8 ;  /* 0x0000000723087223 */ /* 0x000fe20000000008 */
[----:B------:R-:W-:Y:S01]  /*5ec0*/  SHF.L.U32 R3, R51, 0x10, RZ ;  /* 0x0000001033037819 */ /* 0x000fe200000006ff */
[----:B------:R-:W-:Y:S01]  /*5ed0*/  FFMA R9, R35, R0, R9 ;  /* 0x0000000023097223 */ /* 0x000fe20000000009 */
[----:B------:R-:W-:Y:S01]  /*5ee0*/  LOP3.LUT R0, R49, 0xffff0000, RZ, 0xc0, !PT ;  /* 0xffff000031007812 */ /* 0x000fe200078ec0ff */
[----:B------:R-:W-:Y:S01]  /*5ef0*/  FMUL R10, R33, R14 ;  /* 0x0000000e210a7220 */ /* 0x000fe20000400000 */
[----:B------:R-:W-:Y:S01]  /*5f00*/  LOP3.LUT R4, R51, 0xffff0000, RZ, 0xc0, !PT ;  /* 0xffff000033047812 */ /* 0x000fe200078ec0ff */
[C---:B------:R-:W-:Y:S01]  /*5f10*/  FMUL R15, R33.reuse, R15 ;  /* 0x0000000f210f7220 */ /* 0x040fe20000400000 */
[----:B------:R-:W-:Y:S01]  /*5f20*/  FMUL R12, R33, R16 ;  /* 0x00000010210c7220 */ /* 0x000fe20000400000 */
[C---:B------:R-:W-:Y:S01]  /*5f30*/  FFMA R10, R35.reuse, R2, R10 ;  /* 0x00000002230a7223 */ /* 0x040fe2000000000a */
[C---:B------:R-:W-:Y:S01]  /*5f40*/  LOP3.LUT R2, R50.reuse, 0xffff0000, RZ, 0xc0, !PT ;  /* 0xffff000032027812 */ /* 0x040fe200078ec0ff */
[----:B------:R-:W-:Y:S01]  /*5f50*/  FFMA R15, R35, R0, R15 ;  /* 0x00000000230f7223 */ /* 0x000fe2000000000f */
[----:B------:R-:W-:Y:S01]  /*5f60*/  SHF.L.U32 R0, R50, 0x10, RZ ;  /* 0x0000001032007819 */ /* 0x000fe200000006ff */
[C---:B------:R-:W-:Y:S01]  /*5f70*/  FMUL R13, R33.reuse, R17 ;  /* 0x00000011210d7220 */ /* 0x040fe20000400000 */
[C---:B------:R-:W-:Y:S01]  /*5f80*/  FMUL R14, R33.reuse, R18 ;  /* 0x00000012210e7220 */ /* 0x040fe20000400000 */
[----:B------:R-:W-:Y:S01]  /*5f90*/  FMUL R19, R33, R19 ;  /* 0x0000001321137220 */ /* 0x000fe20000400000 */
[----:B------:R-:W-:Y:S01]  /*5fa0*/  LEA R5, R5, R64, 0xb ;  /* 0x0000004005057211 */ /* 0x000fe200078e58ff */
[C---:B------:R-:W-:Y:S01]  /*5fb0*/  FFMA R12, R35.reuse, R0, R12 ;  /* 0x00000000230c7223 */ /* 0x040fe2000000000c */
[C---:B------:R-:W-:Y:S01]  /*5fc0*/  FFMA R13, R35.reuse, R2, R13 ;  /* 0x00000002230d7223 */ /* 0x040fe2000000000d */
[C---:B------:R-:W-:Y:S01]  /*5fd0*/  FFMA R14, R35.reuse, R3, R14 ;  /* 0x00000003230e7223 */ /* 0x040fe2000000000e */
[----:B------:R-:W-:Y:S01]  /*5fe0*/  FFMA R19, R35, R4, R19 ;  /* 0x0000000423137223 */ /* 0x000fe20000000013 */
[----:B------:R-:W-:Y:S02]  /*5ff0*/  F2FP.BF16.F32.PACK_AB R39, R11, R6 ;  /* 0x000000060b27723e */ /* 0x000fe400000010ff */
[----:B------:R-:W-:Y:S02]  /*6000*/  LEA R5, R5, UR48, 0x1 ;  /* 0x0000003005057c11 */ /* 0x000fe4000f8e08ff */
[----:B------:R-:W-:Y:S02]  /*6010*/  F2FP.BF16.F32.PACK_AB R8, R9, R8 ;  /* 0x000000080908723e */ /* 0x000fe400000010ff */
[----:B------:R-:W-:Y:S01]  /*6020*/  F2FP.BF16.F32.PACK_AB R9, R15, R10 ;  /* 0x0000000a0f09723e */ /* 0x000fe200000010ff */
[----:B------:R1:W-:Y:S01]  /*6030*/  STSM.16.M88.4 [R5+0x200], R36 ;  /* 0x0002002405007844 */ /* 0x0003e20000000200 */
[----:B------:R-:W-:Y:S02]  /*6040*/  F2FP.BF16.F32.PACK_AB R10, R13, R12 ;  /* 0x0000000c0d0a723e */ /* 0x000fe400000010ff */
[----:B------:R-:W-:Y:S02]  /*6050*/  F2FP.BF16.F32.PACK_AB R11, R19, R14 ;  /* 0x0000000e130b723e */ /* 0x000fe400000010ff */
[----:B------:R-:W-:Y:S05]  /*6060*/  IADD3 R0, PT, PT, R75, 0x200, R5 ;  /* 0x000002004b007810 */ /* 0x000fea0007ffe005 */
[----:B------:R1:W-:Y:S01]  /*6070*/  STSM.16.M88.4 [R0], R8 ;  /* 0x0000000800007844 */ /* 0x0003e20000000200 */
[----:B------:R-:W-:Y:S01]  /*6080*/  @!PT LDS RZ, [RZ] ;  /* 0x00000000fffff984 */ /* 0x000fe20000000800 */
[----:B------:R-:W-:Y:S01]  /*6090*/  @!PT LDS RZ, [RZ] ;  /* 0x00000000fffff984 */ /* 0x000fe20000000800 */
[----:B------:R-:W-:Y:S01]  /*60a0*/  @!PT LDS RZ, [RZ] ;  /* 0x00000000fffff984 */ /* 0x000fe20000000800 */
[----:B------:R-:W-:Y:S01]  /*60b0*/  @!PT LDS RZ, [RZ] ;  /* 0x00000000fffff984 */ /* 0x000fe20000000800 */
[----:B------:R2:W-:Y:S07]  /*60c0*/  MEMBAR.ALL.CTA ;  /* 0x0000000000007992 */ /* 0x0005ee0000008000 */
[----:B--2---:R-:W2:Y:S02]  /*60d0*/  FENCE.VIEW.ASYNC.S ;  /* 0x00000000000073c6 */ /* 0x004ea40000000000 */
[----:B--2---:R-:W-:Y:S06]  /*60e0*/  BAR.SYNC.DEFER_BLOCKING 0x1, 0x80 ;  /* 0x0042000000007b1d */ /* 0x004fec0000010000 */
[----:B------:R-:W-:Y:S05]  /*60f0*/  @P0 BRA `(.L_x_93) ;  /* 0x00000000001c0947 */ /* 0x000fea0003800000 */
[----:B------:R-:W-:Y:S02]  /*6100*/  UIADD3 UR6, UP0, UPT, UR54, 0x680, URZ ;  /* 0x0000068036067890 */ /* 0x000fe4000ff1e0ff */
[----:B------:R-:W-:Y:S02]  /*6110*/  ULEA UR4, UR56, UR48, 0xc ;  /* 0x0000003038047291 */ /* 0x000fe4000f8e60ff */
[----:B------:R-:W-:Y:S02]  /*6120*/  UIADD3.X UR7, UPT, UPT, URZ, UR55, URZ, UP0, !UPT ;  /* 0x00000037ff077290 */ /* 0x000fe400087fe4ff */
[----:B------:R-:W-:Y:S01]  /*6130*/  UIADD3 UR40, UPT, UPT, UR4, 0x200, URZ ;  /* 0x0000020004287890 */ /* 0x000fe2000fffe0ff */
[----:B------:R-:W-:Y:S08]  /*6140*/  UMOV UR43, UR36 ;  /* 0x00000024002b7c82 */ /* 0x000ff00008000000 */
[----:B------:R2:W-:Y:S02]  /*6150*/  UTMASTG.3D [UR40], [UR6] ;  /* 0x00000028060073b5 */ /* 0x0005e40008010000 */
[----:B--2---:R0:W-:Y:S02]  /*6160*/  UTMACMDFLUSH ;  /* 0x00000000000079b7 */ /* 0x0041e40000000000 */
.L_x_93:
[----:B------:R-:W-:Y:S05]  /*6170*/  BSYNC.RECONVERGENT B0 ;  /* 0x0000000000007941 */ /* 0x000fea0003800200 */
.L_x_92:
[----:B------:R-:W-:Y:S01]  /*6180*/  UIADD3 UR40, UPT, UPT, UR56, 0x1, URZ ;  /* 0x0000000138287890 */ /* 0x000fe2000fffe0ff */
[----:B------:R-:W-:Y:S03]  /*6190*/  BSSY.RECONVERGENT B0, `(.L_x_94) ;  /* 0x0000005000007945 */ /* 0x000fe60003800200 */
[----:B------:R-:W-:Y:S04]  /*61a0*/  UISETP.NE.AND UP0, UPT, UR40, 0x3, UPT ;  /* 0x000000032800788c */ /* 0x000fe8000bf05270 */
[----:B------:R-:W-:Y:S01]  /*61b0*/  USEL UR43, UR40, URZ, UP0 ;  /* 0x000000ff282b7287 */ /* 0x000fe20008000000 */
[----:B------:R-:W-:Y:S11]  /*61c0*/  @P0 BRA `(.L_x_95) ;  /* 0x0000000000040947 */ /* 0x000ff60003800000 */
[----:B------:R-:W-:Y:S04]  /*61d0*/  DEPBAR.LE SB0, 0x1 ;  /* 0x000080400000791a */ /* 0x000fe80000000000 */
.L_x_95:
[----:B------:R-:W-:Y:S05]  /*61e0*/  BSYNC.RECONVERGENT B0 ;  /* 0x0000000000007941 */ /* 0x000fea0003800200 */
.L_x_94:
[----:B------:R-:W-:Y:S01]  /*61f0*/  BAR.SYNC.DEFER_BLOCKING 0x1, 0x80 ;  /* 0x0042000000007b1d */ /* 0x000fe20000010000 */
[----:B------:R-:W-:Y:S01]  /*6200*/  ISETP.NE.AND P1, PT, R74, RZ, PT ;  /* 0x000000ff4a00720c */ /* 0x000fe20003f25270 */
[----:B------:R-:W-:Y:S01]  /*6210*/  UISETP.NE.AND UP0, UPT, UR50, URZ, UPT ;  /* 0x000000ff3200728c */ /* 0x000fe2000bf05270 */
[----:B------:R-:W-:Y:S11]  /*6220*/  LEA R2, R46, UR48, 0x3 ;  /* 0x000000302e027c11 */ /* 0x000ff6000f8e18ff */
[----:B------:R-:W-:Y:S01]  /*6230*/  @P1 SHF.L.U32 R3, R45, 0x1f, RZ ;  /* 0x0000001f2d031819 */ /* 0x000fe200000006ff */
[----:B------:R-:W-:Y:S06]  /*6240*/  BRA.U !UP0, `(.L_x_96) ;  /* 0x0000000108247547 */ /* 0x000fec000b800000 */
[----:B------:R-:W-:Y:S01]  /*6250*/  IMAD.U32 R4, RZ, RZ, UR49 ;  /* 0x00000031ff047e24 */ /* 0x000fe2000f8e00ff */
[----:B-1----:R-:W-:Y:S01]  /*6260*/  MOV R0, UR37 ;  /* 0x0000002500007c02 */ /* 0x002fe20008000f00 */
[----:B------:R-:W-:Y:S03]  /*6270*/  UIADD3 UR49, UPT, UPT, UR49, 0x1, URZ ;  /* 0x0000000131317890 */ /* 0x000fe6000fffe0ff */
[----:B------:R-:W-:Y:S01]  /*6280*/  @P1 LEA R4, R4, UR48, 0x3 ;  /* 0x0000003004041c11 */ /* 0x000fe2000f8e18ff */
[----:B------:R-:W-:Y:S04]  /*6290*/  UISETP.NE.AND UP0, UPT, UR49, 0x3, UPT ;  /* 0x000000033100788c */ /* 0x000fe8000bf05270 */
[----:B------:R-:W-:Y:S01]  /*62a0*/  @P1 VIADD R4, R4, 0x38 ;  /* 0x0000003804041836 */ /* 0x000fe20000000000 */
[----:B------:R-:W-:Y:S04]  /*62b0*/  USEL UR49, UR49, URZ, UP0 ;  /* 0x000000ff31317287 */ /* 0x000fe80008000000 */
[----:B------:R-:W-:Y:S04]  /*62c0*/  @P1 PRMT R0, R0, 0x654, R4 ;  /* 0x0000065400001816 */ /* 0x000fe80000000004 */
[----:B------:R2:W-:Y:S04]  /*62d0*/  @P1 SYNCS.ARRIVE.TRANS64.RED.A1T0 RZ, [R0+URZ], RZ ;  /* 0x000000ff00ff19a7 */ /* 0x0005e800081004ff */
.L_x_96:
[----:B------:R-:W3:Y:S01]  /*62e0*/  @P1 SYNCS.PHASECHK.TRANS64.TRYWAIT P0, [R2+URZ+0x20], R3 ;  /* 0x00002003020015a7 */ /* 0x000ee200080011ff */
[----:B------:R-:W-:Y:S01]  /*62f0*/  BSSY B1, `(.L_x_97) ;  /* 0x0000013000017945 */ /* 0x000fe20003800000 */
[----:B---3--:R-:W-:Y:S03]  /*6300*/  @P1 SEL R47, RZ, 0x1, !P0 ;  /* 0x00000001ff2f1807 */ /* 0x008fe60004000000 */
[----:B------:R-:W-:Y:S05]  /*6310*/  @!P1 BRA `(.L_x_98) ;  /* 0x0000000000409947 */ /* 0x000fea0003800000 */
[----:B------:R-:W-:Y:S01]  /*6320*/  ISETP.NE.AND P1, PT, R76, RZ, PT ;  /* 0x000000ff4c00720c */ /* 0x000fe20003f25270 */
[----:B------:R-:W-:Y:S01]  /*6330*/  BSSY B0, `(.L_x_99) ;  /* 0x0000009000007945 */ /* 0x000fe20003800000 */
[----:B------:R-:W-:Y:S11]  /*6340*/  ISETP.NE.AND P0, PT, R47, RZ, PT ;  /* 0x000000ff2f00720c */ /* 0x000ff60003f05270 */
[----:B------:R-:W-:Y:S05]  /*6350*/  @P1 IMAD R3, R46, 0x800, R64 ;  /* 0x000008002e031824 */ /* 0x000fea00078e0240 */
[----:B------:R-:W-:Y:S05]  /*6360*/  @P1 LEA R3, R3, UR48, 0x1 ;  /* 0x0000003003031c11 */ /* 0x000fea000f8e08ff */
[----:B-12---:R-:W-:Y:S01]  /*6370*/  @P1 IMAD.IADD R0, R75, 0x1, R3 ;  /* 0x000000014b001824 */ /* 0x006fe200078e0203 */
[----:B------:R-:W-:Y:S06]  /*6380*/  @P0 BRA `(.L_x_100) ;  /* 0x00000000000c0947 */ /* 0x000fec0003800000 */
[----:B------:R-:W-:Y:S04]  /*6390*/  SHF.L.U32 R45, R45, 0x1f, RZ ;  /* 0x0000001f2d2d7819 */ /* 0x000fe800000006ff */
[----:B------:R-:W1:Y:S02]  /*63a0*/  SYNCS.PHASECHK.TRANS64.TRYWAIT P0, [R2+URZ+0x20], R45 ;  /* 0x0000202d020075a7 */ /* 0x000e6400080011ff */
[----:B-1----:R-:W-:Y:S05]  /*63b0*/  @!P0 BRA `(.L_x_101) ;  /* 0x00000014000c8947 */ /* 0x002fea0003800000 */
.L_x_100:
[----:B------:R-:W-:Y:S05]  /*63c0*/  BSYNC B0 ;  /* 0x0000000000007941 */ /* 0x000fea0003800000 */
.L_x_99:
[----:B------:R-:W-:Y:S11]  /*63d0*/  ISETP.NE.AND P0, PT, R76, RZ, PT ;  /* 0x000000ff4c00720c */ /* 0x000ff60003f05270 */
[----:B------:R-:W-:Y:S02]  /*63e0*/  @!UPT UIADD3 URZ, UPT, UPT, URZ, URZ, URZ ;  /* 0x000000fffffff290 */ /* 0x000fe4000fffe0ff */
[----:B------:R-:W-:Y:S05]  /*63f0*/  @P0 WARPSYNC.ALL ;  /* 0x0000000000000948 */ /* 0x000fea0003800000 */
[----:B------:R3:W4:Y:S04]  /*6400*/  @P0 LDSM.16.M88.4 R40, [R3+0x200] ;  /* 0x000200000328083b */ /* 0x0007280000000200 */
[----:B------:R3:W2:Y:S02]  /*6410*/  @P0 LDSM.16.M88.4 R48, [R0+0x200] ;  /* 0x000200000030083b */ /* 0x0006a40000000200 */
.L_x_98:
[----:B------:R-:W-:Y:S05]  /*6420*/  BSYNC B1 ;  /* 0x0000000000017941 */ /* 0x000fea0003800000 */
.L_x_97:
[----:B-123--:R-:W-:Y:S05]  /*6430*/  VIADD R0, R34, 0x20 ;  /* 0x0000002022007836 */ /* 0x00efea0000000000 */
[----:B------:R-:W-:Y:S04]  /*6440*/  SHF.R.U32.HI R0, RZ, 0x15, R0 ;  /* 0x00000015ff007819 */ /* 0x000fe80000011600 */
[----:B------:R-:W-:Y:S11]  /*6450*/  LOP3.LUT P0, RZ, R0, 0x3, R65, 0x48, !PT ;  /* 0x0000000300ff7812 */ /* 0x000ff60007804841 */
[----:B------:R-:W-:Y:S02]  /*6460*/  @!UPT UIADD3 URZ, UPT, UPT, URZ, URZ, URZ ;  /* 0x000000fffffff290 */ /* 0x000fe4000fffe0ff */
[----:B------:R-:W-:Y:S05]  /*6470*/  @!P0 BRA `(.L_x_102) ;  /* 0x0000000000408947 */ /* 0x000fea0003800000 */
[----:B------:R-:W1:Y:S01]  /*6480*/  LDCU.64 UR8, c[0x4][0x70] ;  /* 0x01000e00ff0877ac */ /* 0x000e620008000a00 */
[----:B------:R-:W-:Y:S01]  /*6490*/  MOV R3, 0x0 ;  /* 0x0000000000037802 */ /* 0x000fe20000000f00 */
[----:B------:R-:W-:Y:S02]  /*64a0*/  HFMA2 R12, -RZ, RZ, 0, 5.9604644775390625e-08 ;  /* 0x00000001ff0c7431 */ /* 0x000fe400000001ff */
[----:B------:R-:W-:Y:S02]  /*64b0*/  IMAD.MOV.U32 R8, RZ, RZ, 0x192 ;  /* 0x00000192ff087424 */ /* 0x000fe400078e00ff */
[----:B------:R-:W-:Y:S01]  /*64c0*/  IMAD.MOV.U32 R13, RZ, RZ, RZ ;  /* 0x000000ffff0d7224 */ /* 0x000fe200078e00ff */
[----:B------:R-:W2:Y:S01]  /*64d0*/  LDCU.64 UR6, c[0x4][0x78] ;  /* 0x01000f00ff0677ac */ /* 0x000ea20008000a00 */
[----:B------:R-:W3:Y:S01]  /*64e0*/  LDC.64 R2, c[0x4][R3] ;  /* 0x0100000003027b82 */ /* 0x000ee20000000a00 */
[----:B------:R-:W5:Y:S01]  /*64f0*/  LDCU.64 UR4, c[0x4][0x10] ;  /* 0x01000200ff0477ac */ /* 0x000f620008000a00 */
[----:B-1----:R-:W-:Y:S01]  /*6500*/  MOV R5, UR9 ;  /* 0x0000000900057c02 */ /* 0x002fe20008000f00 */
[----:B------:R-:W-:Y:S01]  /*6510*/  IMAD.U32 R4, RZ, RZ, UR8 ;  /* 0x00000008ff047e24 */ /* 0x000fe2000f8e00ff */
[----:B--2---:R-:W-:Y:S01]  /*6520*/  MOV R7, UR7 ;  /* 0x0000000700077c02 */ /* 0x004fe20008000f00 */
[----:B------:R-:W-:Y:S01]  /*6530*/  IMAD.U32 R6, RZ, RZ, UR6 ;  /* 0x00000006ff067e24 */ /* 0x000fe2000f8e00ff */
[----:B-----5:R-:W-:Y:S01]  /*6540*/  MOV R11, UR5 ;  /* 0x00000005000b7c02 */ /* 0x020fe20008000f00 */
[----:B------:R-:W-:Y:S02]  /*6550*/  IMAD.U32 R10, RZ, RZ, UR4 ;  /* 0x00000004ff0a7e24 */ /* 0x000fe4000f8e00ff */
[----:B------:R-:W-:Y:S07]  /*6560*/  LEPC R20, `(.L_x_102) ;  /* 0x000000001014794e */ /* 0x000fee0000000000 */
[----:B---34-:R-:W-:Y:S05]  /*6570*/  CALL.ABS.NOINC R2 ;  /* 0x0000000002007343 */ /* 0x018fea0003c00000 */
.L_x_102:
[----:B------:R-:W-:Y:S01]  /*6580*/  ISETP.NE.AND P0, PT, R70, RZ, PT ;  /* 0x000000ff4600720c */ /* 0x000fe20003f05270 */
[----:B------:R-:W-:Y:S05]  /*6590*/  WARPSYNC.ALL ;  /* 0x0000000000007948 */ /* 0x000fea0003800000 */
[----:B------:R-:W-:Y:S01]  /*65a0*/  R2UR UR4, R34 ;  /* 0x00000000220472ca */ /* 0x000fe200000e0000 */
[----:B------:R-:W-:Y:S01]  /*65b0*/  BSSY.RECONVERGENT B0, `(.L_x_103) ;  /* 0x0000056000007945 */ /* 0x000fe20003800200 */
[C---:B----4-:R-:W-:Y:S02]  /*65c0*/  SHF.L.U32 R20, R40.reuse, 0x10, RZ ;  /* 0x0000001028147819 */ /* 0x050fe400000006ff */
[----:B------:R-:W-:Y:S02]  /*65d0*/  LOP3.LUT R21, R40, 0xffff0000, RZ, 0xc0, !PT ;  /* 0xffff000028157812 */ /* 0x000fe400078ec0ff */
[C---:B------:R-:W-:Y:S02]  /*65e0*/  SHF.L.U32 R34, R41.reuse, 0x10, RZ ;  /* 0x0000001029227819 */ /* 0x040fe400000006ff */
[----:B------:R-:W-:Y:S02]  /*65f0*/  R2UR UR5, R44 ;  /* 0x000000002c0572ca */ /* 0x000fe400000e0000 */
[----:B------:R-:W-:Y:S02]  /*6600*/  LOP3.LUT R36, R41, 0xffff0000, RZ, 0xc0, !PT ;  /* 0xffff000029247812 */ /* 0x000fe400078ec0ff */
[C---:B------:R-:W-:Y:S01]  /*6610*/  SHF.L.U32 R37, R42.reuse, 0x10, RZ ;  /* 0x000000102a257819 */ /* 0x040fe200000006ff */
[----:B------:R-:W1:Y:S01]  /*6620*/  LDTM.16dp256bit.x4 R4, tmem[UR4+0x20] ;  /* 0x00002004000479ee */ /* 0x000e620008120000 */
[----:B------:R-:W-:Y:S01]  /*6630*/  LOP3.LUT R38, R42, 0xffff0000, RZ, 0xc0, !PT ;  /* 0xffff00002a267812 */ /* 0x000fe200078ec0ff */
[----:B------:R-:W-:Y:S01]  /*6640*/  NOP ;  /* 0x0000000000007918 */ /* 0x000fe20000000000 */
[C---:B------:R-:W-:Y:S02]  /*6650*/  SHF.L.U32 R39, R43.reuse, 0x10, RZ ;  /* 0x000000102b277819 */ /* 0x040fe400000006ff */
[----:B------:R-:W-:Y:S02]  /*6660*/  LOP3.LUT R40, R43, 0xffff0000, RZ, 0xc0, !PT ;  /* 0xffff00002b287812 */ /* 0x000fe400078ec0ff */
[C---:B------:R-:W-:Y:S01]  /*6670*/  SHF.L.U32 R41, R48.reuse, 0x10, RZ ;  /* 0x0000001030297819 */ /* 0x040fe200000006ff */
[----:B------:R-:W-:Y:S01]  /*6680*/  UIADD3 UR5, UPT, UPT, UR5, 0xa0, URZ ;  /* 0x000000a005057890 */ /* 0x000fe2000fffe0ff */
[----:B------:R-:W-:Y:S02]  /*6690*/  LOP3.LUT R42, R48, 0xffff0000, RZ, 0xc0, !PT ;  /* 0xffff0000302a7812 */ /* 0x000fe400078ec0ff */
[C---:B------:R-:W-:Y:S01]  /*66a0*/  SHF.L.U32 R43, R49.reuse, 0x10, RZ ;  /* 0x00000010312b7819 */ /* 0x040fe200000006ff */
[----:B------:R-:W-:Y:S01]  /*66b0*/  UPRMT UR5, UR37, 0x654, UR5 ;  /* 0x0000065425057896 */ /* 0x000fe20008000005 */
[----:B------:R-:W-:Y:S02]  /*66c0*/  LOP3.LUT R44, R49, 0xffff0000, RZ, 0xc0, !PT ;  /* 0xffff0000312c7812 */ /* 0x000fe400078ec0ff */
[C---:B------:R-:W-:Y:S02]  /*66d0*/  SHF.L.U32 R45, R50.reuse, 0x10, RZ ;  /* 0x00000010322d7819 */ /* 0x040fe400000006ff */
[----:B------:R-:W-:Y:S02]  /*66e0*/  LOP3.LUT R46, R50, 0xffff0000, RZ, 0xc0, !PT ;  /* 0xffff0000322e7812 */ /* 0x000fe400078ec0ff */
[C---:B------:R-:W-:Y:S02]  /*66f0*/  SHF.L.U32 R47, R51.reuse, 0x10, RZ ;  /* 0x00000010332f7819 */ /* 0x040fe400000006ff */
[----:B-1----:R-:W-:Y:S01]  /*6700*/  SYNCS.ARRIVE.TRANS64.RED.A1T0 RZ, [UR5], RZ ;  /* 0x000000ffffff79a7 */ /* 0x002fe20008100405 */
[----:B------:R-:W-:Y:S01]  /*6710*/  LOP3.LUT R48, R51, 0xffff0000, RZ, 0xc0, !PT ;  /* 0xffff000033307812 */ /* 0x000fe200078ec0ff */
[C---:B------:R-:W-:Y:S01]  /*6720*/  FMUL R4, R33.reuse, R4 ;  /* 0x0000000421047220 */ /* 0x040fe20000400000 */
[C---:B------:R-:W-:Y:S01]  /*6730*/  FMUL R5, R33.reuse, R5 ;  /* 0x0000000521057220 */ /* 0x040fe20000400000 */
[C---:B------:R-:W-:Y:S01]  /*6740*/  FMUL R6, R33.reuse, R6 ;  /* 0x0000000621067220 */ /* 0x040fe20000400000 */
[----:B------:R-:W-:Y:S01]  /*6750*/  FMUL R7, R33, R7 ;  /* 0x0000000721077220 */ /* 0x000fe20000400000 */
[C---:B------:R-:W-:Y:S01]  /*6760*/  FFMA R4, R35.reuse, R20, R4 ;  /* 0x0000001423047223 */ /* 0x040fe20000000004 */
[C---:B------:R-:W-:Y:S01]  /*6770*/  FFMA R5, R35.reuse, R21, R5 ;  /* 0x0000001523057223 */ /* 0x040fe20000000005 */
[C---:B------:R-:W-:Y:S01]  /*6780*/  FFMA R6, R35.reuse, R34, R6 ;  /* 0x0000002223067223 */ /* 0x040fe20000000006 */
[----:B------:R-:W-:Y:S01]  /*6790*/  FFMA R7, R35, R36, R7 ;  /* 0x0000002423077223 */ /* 0x000fe20000000007 */
[C---:B------:R-:W-:Y:S01]  /*67a0*/  FMUL R8, R33.reuse, R8 ;  /* 0x0000000821087220 */ /* 0x040fe20000400000 */
[----:B------:R-:W-:Y:S01]  /*67b0*/  FMUL R9, R33, R9 ;  /* 0x0000000921097220 */ /* 0x000fe20000400000 */
[----:B------:R-:W-:Y:S01]  /*67c0*/  F2FP.BF16.F32.PACK_AB R4, R5, R4 ;  /* 0x000000040504723e */ /* 0x000fe200000010ff */
[----:B------:R-:W-:Y:S01]  /*67d0*/  FMUL R10, R33, R10 ;  /* 0x0000000a210a7220 */ /* 0x000fe20000400000 */
[----:B------:R-:W-:Y:S01]  /*67e0*/  F2FP.BF16.F32.PACK_AB R5, R7, R6 ;  /* 0x000000060705723e */ /* 0x000fe200000010ff */
[C---:B------:R-:W-:Y:S01]  /*67f0*/  FFMA R8, R35.reuse, R37, R8 ;  /* 0x0000002523087223 */ /* 0x040fe20000000008 */
[----:B------:R-:W-:Y:S01]  /*6800*/  FFMA R9, R35, R38, R9 ;  /* 0x0000002623097223 */ /* 0x000fe20000000009 */
[C---:B------:R-:W-:Y:S01]  /*6810*/  FMUL R11, R33.reuse, R11 ;  /* 0x0000000b210b7220 */ /* 0x040fe20000400000 */
[C---:B------:R-:W-:Y:S01]  /*6820*/  FMUL R0, R33.reuse, R12 ;  /* 0x0000000c21007220 */ /* 0x040fe20000400000 */
[----:B------:R-:W-:Y:S01]  /*6830*/  FMUL R2, R33, R13 ;  /* 0x0000000d21027220 */ /* 0x000fe20000400000 */
[----:B------:R-:W-:Y:S01]  /*6840*/  FFMA R10, R35, R39, R10 ;  /* 0x00000027230a7223 */ /* 0x000fe2000000000a */
[----:B------:R-:W-:Y:S01]  /*6850*/  FMUL R3, R33, R14 ;  /* 0x0000000e21037220 */ /* 0x000fe20000400000 */
[----:B------:R-:W-:Y:S01]  /*6860*/  F2FP.BF16.F32.PACK_AB R6, R9, R8 ;  /* 0x000000080906723e */ /* 0x000fe200000010ff */
[----:B------:R-:W-:Y:S01]  /*6870*/  FFMA R11, R35, R40, R11 ;  /* 0x00000028230b7223 */ /* 0x000fe2000000000b */
[C---:B------:R-:W-:Y:S01]  /*6880*/  FMUL R15, R33.reuse, R15 ;  /* 0x0000000f210f7220 */ /* 0x040fe20000400000 */
[----:B------:R-:W-:Y:S01]  /*6890*/  FMUL R12, R33, R16 ;  /* 0x00000010210c7220 */ /* 0x000fe20000400000 */
[----:B------:R-:W-:Y:S01]  /*68a0*/  FFMA R0, R35, R41, R0 ;  /* 0x0000002923007223 */ /* 0x000fe20000000000 */
[----:B------:R-:W-:Y:S01]  /*68b0*/  MOV R8, UR43 ;  /* 0x0000002b00087c02 */ /* 0x000fe20008000f00 */
[----:B------:R-:W-:Y:S01]  /*68c0*/  FMUL R13, R33, R17 ;  /* 0x00000011210d7220 */ /* 0x000fe20000400000 */
[----:B------:R-:W-:Y:S01]  /*68d0*/  FFMA R2, R35, R42, R2 ;  /* 0x0000002a23027223 */ /* 0x000fe20000000002 */
[----:B------:R-:W-:Y:S01]  /*68e0*/  FMUL R14, R33, R18 ;  /* 0x00000012210e7220 */ /* 0x000fe20000400000 */
[C---:B------:R-:W-:Y:S01]  /*68f0*/  FFMA R3, R35.reuse, R43, R3 ;  /* 0x0000002b23037223 */ /* 0x040fe20000000003 */
[----:B------:R-:W-:Y:S01]  /*6900*/  FFMA R15, R35, R44, R15 ;  /* 0x0000002c230f7223 */ /* 0x000fe2000000000f */
[----:B------:R-:W-:Y:S01]  /*6910*/  FMUL R19, R33, R19 ;  /* 0x0000001321137220 */ /* 0x000fe20000400000 */
[C---:B------:R-:W-:Y:S01]  /*6920*/  FFMA R12, R35.reuse, R45, R12 ;  /* 0x0000002d230c7223 */ /* 0x040fe2000000000c */
[----:B------:R-:W-:Y:S01]  /*6930*/  LEA R8, R8, R64, 0xb ;  /* 0x0000004008087211 */ /* 0x000fe200078e58ff */
        /* <DEDUP_REMOVED lines=22> */
[----:B------:R-:W-:Y:S02]  /*6aa0*/  UIADD3 UR5, UPT, UPT, UR41, 0x20, URZ ;  /* 0x0000002029057890 */ /* 0x000fe4000fffe0ff */
[----:B------:R-:W-:Y:S02]  /*6ab0*/  UIADD3 UR4, UPT, UPT, UR10, 0x200, URZ ;  /* 0x000002000a047890 */ /* 0x000fe4000fffe0ff */
[----:B------:R-:W-:Y:S01]  /*6ac0*/  UIADD3.X UR9, UPT, UPT, URZ, UR55, URZ, UP0, !UPT ;  /* 0x00000037ff097290 */ /* 0x000fe200087fe4ff */
[----:B------:R-:W-:Y:S01]  /*6ad0*/  UMOV UR6, UR42 ;  /* 0x0000002a00067c82 */ /* 0x000fe20008000000 */
[----:B------:R-:W-:Y:S07]  /*6ae0*/  UMOV UR7, UR36 ;  /* 0x0000002400077c82 */ /* 0x000fee0008000000 */
[----:B------:R2:W-:Y:S02]  /*6af0*/  UTMASTG.3D [UR4], [UR8] ;  /* 0x00000004080073b5 */ /* 0x0005e40008010000 */
[----:B--2---:R0:W-:Y:S02]  /*6b00*/  UTMACMDFLUSH ;  /* 0x00000000000079b7 */ /* 0x0041e40000000000 */
.L_x_104:
[----:B------:R-:W-:Y:S05]  /*6b10*/  BSYNC.RECONVERGENT B0 ;  /* 0x0000000000007941 */ /* 0x000fea0003800200 */
.L_x_103:
[----:B------:R-:W-:Y:S01]  /*6b20*/  UIADD3 UR43, UPT, UPT, UR43, 0x1, URZ ;  /* 0x000000012b2b7890 */ /* 0x000fe2000fffe0ff */
[----:B------:R-:W-:Y:S03]  /*6b30*/  BSSY.RECONVERGENT B0, `(.L_x_105) ;  /* 0x0000008000007945 */ /* 0x000fe60003800200 */
[----:B------:R-:W-:Y:S04]  /*6b40*/  UISETP.NE.AND UP0, UPT, UR43, 0x3, UPT ;  /* 0x000000032b00788c */ /* 0x000fe8000bf05270 */
[----:B------:R-:W-:Y:S02]  /*6b50*/  UISETP.EQ.XOR UP1, UPT, UR40, 0x3, !UP0 ;  /* 0x000000032800788c */ /* 0x000fe4000c722a70 */
[----:B------:R-:W-:Y:S02]  /*6b60*/  USEL UR56, UR43, URZ, UP0 ;  /* 0x000000ff2b387287 */ /* 0x000fe40008000000 */
[----:B------:R-:W-:Y:S04]  /*6b70*/  USEL UR4, URZ, 0x1, !UP1 ;  /* 0x00000001ff047887 */ /* 0x000fe8000c800000 */
[----:B------:R-:W-:Y:S01]  /*6b80*/  ULOP3.LUT UR51, UR51, UR4, URZ, 0x3c, !UPT ;  /* 0x0000000433337292 */ /* 0x000fe2000f8e3cff */
[----:B------:R-:W-:Y:S11]  /*6b90*/  @P0 BRA `(.L_x_106) ;  /* 0x0000000000040947 */ /* 0x000ff60003800000 */
[----:B------:R-:W-:Y:S04]  /*6ba0*/  DEPBAR.LE SB0, 0x1 ;  /* 0x000080400000791a */ /* 0x000fe80000000000 */
.L_x_106:
[----:B------:R-:W-:Y:S05]  /*6bb0*/  BSYNC.RECONVERGENT B0 ;  /* 0x0000000000007941 */ /* 0x000fea0003800200 */
.L_x_105:
[----:B------:R-:W-:Y:S01]  /*6bc0*/  BAR.SYNC.DEFER_BLOCKING 0x1, 0x80 ;  /* 0x0042000000007b1d */ /* 0x000fe20000010000 */
[----:B------:R-:W-:Y:S01]  /*6bd0*/  UISETP.NE.AND UP0, UPT, UR50, -0x2, UPT ;  /* 0xfffffffe3200788c */ /* 0x000fe2000bf05270 */
[----:B------:R-:W-:Y:S08]  /*6be0*/  IADD3 R31, PT, PT, R31, 0x1, RZ ;  /* 0x000000011f1f7810 */ /* 0x000ff00007ffe0ff */
[----:B------:R-:W-:Y:S05]  /*6bf0*/  BRA.U !UP0, `(.L_x_107) ;  /* 0x0000000108287547 */ /* 0x000fea000b800000 */
[----:B------:R-:W-:Y:S01]  /*6c00*/  ISETP.NE.AND P0, PT, R74, RZ, PT ;  /* 0x000000ff4a00720c */ /* 0x000fe20003f05270 */
[----:B------:R-:W-:Y:S01]  /*6c10*/  IMAD.U32 R2, RZ, RZ, UR49 ;  /* 0x00000031ff027e24 */ /* 0x000fe2000f8e00ff */
[----:B------:R-:W-:Y:S01]  /*6c20*/  UIADD3 UR49, UPT, UPT, UR49, 0x1, URZ ;  /* 0x0000000131317890 */ /* 0x000fe2000fffe0ff */
[----:B------:R-:W-:Y:S03]  /*6c30*/  IMAD.U32 R0, RZ, RZ, UR37 ;  /* 0x00000025ff007e24 */ /* 0x000fe6000f8e00ff */
[----:B------:R-:W-:Y:S04]  /*6c40*/  UISETP.NE.AND UP0, UPT, UR49, 0x3, UPT ;  /* 0x000000033100788c */ /* 0x000fe8000bf05270 */
[----:B------:R-:W-:Y:S03]  /*6c50*/  USEL UR49, UR49, URZ, UP0 ;  /* 0x000000ff31317287 */ /* 0x000fe60008000000 */
[----:B------:R-:W-:Y:S05]  /*6c60*/  @P0 LEA R2, R2, UR48, 0x3 ;  /* 0x0000003002020c11 */ /* 0x000fea000f8e18ff */
[----:B------:R-:W-:Y:S05]  /*6c70*/  @P0 VIADD R2, R2, 0x38 ;  /* 0x0000003802020836 */ /* 0x000fea0000000000 */
[----:B------:R-:W-:Y:S04]  /*6c80*/  @P0 PRMT R0, R0, 0x654, R2 ;  /* 0x0000065400000816 */ /* 0x000fe80000000002 */
[----:B------:R2:W-:Y:S03]  /*6c90*/  @P0 SYNCS.ARRIVE.TRANS64.RED.A1T0 RZ, [R0+URZ], RZ ;  /* 0x000000ff00ff09a7 */ /* 0x0005e600081004ff */
.L_x_107:
[----:B------:R-:W-:Y:S01]  /*6ca0*/  ISETP.NE.AND P2, PT, R71, RZ, PT ;  /* 0x000000ff4700720c */ /* 0x000fe20003f45270 */
[----:B------:R-:W-:Y:S01]  /*6cb0*/  UIADD3 UR50, UPT, UPT, UR50, 0x2, URZ ;  /* 0x0000000232327890 */ /* 0x000fe2000fffe0ff */
[----:B------:R-:W-:Y:S01]  /*6cc0*/  ISETP.NE.AND P0, PT, R73, 0x2, PT ;  /* 0x000000024900780c */ /* 0x000fe20003f05270 */
[----:B------:R-:W-:Y:S01]  /*6cd0*/  IMAD.IADD R20, R29, 0x1, R58 ;  /* 0x000000011d147824 */ /* 0x000fe200078e023a */
[----:B------:R-:W-:Y:S01]  /*6ce0*/  ISETP.NE.AND P1, PT, R31, 0x4, PT ;  /* 0x000000041f00780c */ /* 0x000fe20003f25270 */
[----:B------:R-:W-:Y:S01]  /*6cf0*/  IMAD.IADD R21, R30, 0x1, R59 ;  /* 0x000000011e157824 */ /* 0x000fe200078e023b */
[----:B------:R-:W-:Y:S02]  /*6d00*/  SEL R2, RZ, 0x1, P0 ;  /* 0x00000001ff027807 */ /* 0x000fe40000000000 */
[----:B--2---:R-:W-:Y:S02]  /*6d10*/  SEL R0, RZ, 0x1, P1 ;  /* 0x00000001ff007807 */ /* 0x004fe40000800000 */
[----:B------:R-:W-:Y:S02]  /*6d20*/  LOP3.LUT R67, R67, R2, RZ, 0x3c, !PT ;  /* 0x0000000243437212 */ /* 0x000fe400078e3cff */
[----:B------:R-:W-:Y:S02]  /*6d30*/  LOP3.LUT R68, R68, R0, RZ, 0x3c, !PT ;  /* 0x0000000044447212 */ /* 0x000fe400078e3cff */
[----:B------:R-:W-:Y:S02]  /*6d40*/  @P2 R2UR UR36, R66 ;  /* 0x00000000422422ca */ /* 0x000fe400000e0000 */
[----:B------:R-:W-:Y:S02]  /*6d50*/  SEL R73, R73, RZ, P0 ;  /* 0x000000ff49497207 */ /* 0x000fe40000000000 */
[----:B------:R-:W-:Y:S01]  /*6d60*/  SEL R31, R31, RZ, P1 ;  /* 0x000000ff1f1f7207 */ /* 0x000fe20000800000 */
[----:B------:R-:W-:Y:S10]  /*6d70*/  @P2 BRA `(.L_x_108) ;  /* 0xffffffdc00e02947 */ /* 0x000ff4000383ffff */
[----:B------:R-:W-:-:S09]  /*6d80*/  UISETP.NE.AND UP0, UPT, UR53, URZ, UPT ;  /* 0x000000ff3500728c */ /* 0x000fd2000bf05270 */
[----:B------:R-:W-:Y:S05]  /*6d90*/  BRA.U !UP0, `(.L_x_109) ;  /* 0x0000000108487547 */ /* 0x000fea000b800000 */
[----:B------:R-:W2:Y:S02]  /*6da0*/  LDCU.64 UR4, c[0x0][0x890] ;  /* 0x00011200ff0477ac */ /* 0x000ea40008000a00 */
[----:B--2---:R-:W-:-:S04]  /*6db0*/  UISETP.NE.U32.AND UP0, UPT, UR4, URZ, UPT ;  /* 0x000000ff0400728c */ /* 0x004fc8000bf05070 */
[----:B------:R-:W-:-:S09]  /*6dc0*/  UISETP.NE.AND.EX UP0, UPT, UR5, URZ, UPT, UP0 ;  /* 0x000000ff0500728c */ /* 0x000fd2000bf05300 */
[----:B------:R-:W-:Y:S05]  /*6dd0*/  BRA.U UP0, `(.L_x_110) ;  /* 0x00000001000c7547 */ /* 0x000fea000b800000 */
[----:B------:R-:W-:-:S13]  /*6de0*/  FSETP.NEU.AND P0, PT, R35, RZ, PT ;  /* 0x000000ff2300720b */ /* 0x000fda0003f0d000 */
[----:B------:R-:W-:Y:S05]  /*6df0*/  @!P0 EXIT ;  /* 0x000000000000894d */ /* 0x000fea0003800000 */
[----:B------:R-:W-:Y:S05]  /*6e00*/  BRA `(.L_x_109) ;  /* 0x00000000002c7947 */ /* 0x000fea0003800000 */
.L_x_110:
[----:B------:R-:W-:Y:S01]  /*6e10*/  ISETP.NE.AND P0, PT, R72, RZ, PT ;  /* 0x000000ff4800720c */ /* 0x000fe20003f05270 */
[----:B------:R-:W-:-:S12]  /*6e20*/  BSSY.RECONVERGENT B0, `(.L_x_109) ;  /* 0x0000009000007945 */ /* 0x000fd80003800200 */
[----:B------:R-:W-:Y:S05]  /*6e30*/  @P0 BRA `(.L_x_111) ;  /* 0x0000000000140947 */ /* 0x000fea0003800000 */
[----:B------:R-:W2:Y:S02]  /*6e40*/  LDCU.64 UR4, c[0x0][0x888] ;  /* 0x00011100ff0477ac */ /* 0x000ea40008000a00 */
[----:B--2---:R-:W-:-:S04]  /*6e50*/  ISETP.NE.U32.AND P0, PT, RZ, UR4, PT ;  /* 0x00000004ff007c0c */ /* 0x004fc8000bf05070 */
[----:B------:R-:W-:-:S13]  /*6e60*/  ISETP.NE.AND.EX P0, PT, RZ, UR5, PT, P0 ;  /* 0x00000005ff007c0c */ /* 0x000fda000bf05300 */
[----:B------:R-:W-:Y:S05]  /*6e70*/  @!P0 EXIT ;  /* 0x000000000000894d */ /* 0x000fea0003800000 */
[----:B------:R-:W-:Y:S05]  /*6e80*/  BRA `(.L_x_112) ;  /* 0x0000000000087947 */ /* 0x000fea0003800000 */
.L_x_111:
[----:B------:R-:W-:-:S13]  /*6e90*/  FSETP.NEU.AND P0, PT, R35, RZ, PT ;  /* 0x000000ff2300720b */ /* 0x000fda0003f0d000 */
[----:B------:R-:W-:Y:S05]  /*6ea0*/  @!P0 EXIT ;  /* 0x000000000000894d */ /* 0x000fea0003800000 */
.L_x_112:
[----:B------:R-:W-:Y:S05]  /*6eb0*/  BSYNC.RECONVERGENT B0 ;  /* 0x0000000000007941 */ /* 0x000fea0003800200 */
.L_x_109:
[----:B------:R-:W-:Y:S01]  /*6ec0*/  ULEA UR4, UR49, UR48, 0x3 ;  /* 0x0000003031047291 */ /* 0x000fe2000f8e18ff */
[----:B------:R-:W-:-:S04]  /*6ed0*/  DEPBAR.LE SB0, 0x0 ;  /* 0x000080000000791a */ /* 0x000fc80000000000 */
[----:B------:R-:W-:-:S04]  /*6ee0*/  UIADD3 UR4, UPT, UPT, UR4, 0x38, URZ ;  /* 0x0000003804047890 */ /* 0x000fc8000fffe0ff */
[----:B------:R-:W-:-:S09]  /*6ef0*/  UPRMT UR4, UR37, 0x654, UR4 ;  /* 0x0000065425047896 */ /* 0x000fd20008000004 */
[----:B------:R-:W-:Y:S01]  /*6f00*/  SYNCS.ARRIVE.TRANS64.RED.A1T0 RZ, [UR4], RZ ;  /* 0x000000ffffff79a7 */ /* 0x000fe20008100404 */
[----:B------:R-:W-:Y:S05]  /*6f10*/  EXIT ;  /* 0x000000000000794d */ /* 0x000fea0003800000 */
.L_x_19:
[----:B--2---:R2:W1:Y:S02]  /*6f20*/  SYNCS.PHASECHK.TRANS64.TRYWAIT P0, [R2+URZ+0xd0], R3 ;  /* 0x0000d003020075a7 */ /* 0x00446400080011ff */
[----:B-1----:R-:W-:Y:S05]  /*6f30*/  @!P0 NANOSLEEP.SYNCS 0x989680 ;  /* 0x009896800000895d */ /* 0x002fea0003900000 */
[----:B------:R-:W1:Y:S02]  /*6f40*/  @!P0 SYNCS.PHASECHK.TRANS64 P0, [R2+URZ+0xd0], R3 ;  /* 0x0000d003020085a7 */ /* 0x000e6400080010ff */
[----:B-1----:R-:W-:Y:S05]  /*6f50*/  @!P0 BRA `(.L_x_19) ;  /* 0xfffffffc00f08947 */ /* 0x002fea000383ffff */
[----:B------:R-:W-:Y:S05]  /*6f60*/  BRA `(.L_x_113) ;  /* 0xffffffa400847947 */ /* 0x000fea000383ffff */
.L_x_22:
[----:B-1----:R-:W-:-:S07]  /*6f70*/  MOV R2, UR33 ;  /* 0x0000002100027c02 */ /* 0x002fce0008000f00 */
.L_x_114:
[----:B-1----:R1:W2:Y:S02]  /*6f80*/  SYNCS.PHASECHK.TRANS64.TRYWAIT P0, [R2+URZ+0x10], R4 ;  /* 0x00001004020075a7 */ /* 0x0022a400080011ff */
[----:B--2---:R-:W-:Y:S05]  /*6f90*/  @!P0 NANOSLEEP.SYNCS 0x989680 ;  /* 0x009896800000895d */ /* 0x004fea0003900000 */
[----:B------:R-:W2:Y:S02]  /*6fa0*/  @!P0 SYNCS.PHASECHK.TRANS64 P0, [R2+URZ+0x10], R4 ;  /* 0x00001004020085a7 */ /* 0x000ea400080010ff */
[----:B--2---:R-:W-:Y:S05]  /*6fb0*/  @!P0 BRA `(.L_x_114) ;  /* 0xfffffffc00f08947 */ /* 0x004fea000383ffff */
[----:B------:R-:W-:Y:S05]  /*6fc0*/  BRA `(.L_x_21) ;  /* 0xffffffa400d47947 */ /* 0x000fea000383ffff */
.L_x_28:
[----:B-1----:R-:W-:-:S07]  /*6fd0*/  MOV R2, UR33 ;  /* 0x0000002100027c02 */ /* 0x002fce0008000f00 */
.L_x_115:
[----:B-1----:R1:W2:Y:S02]  /*6fe0*/  SYNCS.PHASECHK.TRANS64.TRYWAIT P0, [R2+URZ+0x10], R4 ;  /* 0x00001004020075a7 */ /* 0x0022a400080011ff */
[----:B--2---:R-:W-:Y:S05]  /*6ff0*/  @!P0 NANOSLEEP.SYNCS 0x989680 ;  /* 0x009896800000895d */ /* 0x004fea0003900000 */
[----:B------:R-:W2:Y:S02]  /*7000*/  @!P0 SYNCS.PHASECHK.TRANS64 P0, [R2+URZ+0x10], R4 ;  /* 0x00001004020085a7 */ /* 0x000ea400080010ff */
[----:B--2---:R-:W-:Y:S05]  /*7010*/  @!P0 BRA `(.L_x_115) ;  /* 0xfffffffc00f08947 */ /* 0x004fea000383ffff */
[----:B------:R-:W-:Y:S05]  /*7020*/  BRA `(.L_x_27) ;  /* 0xffffffa800a87947 */ /* 0x000fea000383ffff */
.L_x_32:
[----:B-1----:R1:W2:Y:S02]  /*7030*/  SYNCS.PHASECHK.TRANS64.TRYWAIT P0, [R2+URZ+0x60], R3 ;  /* 0x00006003020075a7 */ /* 0x0022a400080011ff */
[----:B--2---:R-:W-:Y:S05]  /*7040*/  @!P0 NANOSLEEP.SYNCS 0x989680 ;  /* 0x009896800000895d */ /* 0x004fea0003900000 */
[----:B------:R-:W2:Y:S02]  /*7050*/  @!P0 SYNCS.PHASECHK.TRANS64 P0, [R2+URZ+0x60], R3 ;  /* 0x00006003020085a7 */ /* 0x000ea400080010ff */
[----:B--2---:R-:W-:Y:S05]  /*7060*/  @!P0 BRA `(.L_x_32) ;  /* 0xfffffffc00f08947 */ /* 0x004fea000383ffff */
[----:B------:R-:W-:Y:S05]  /*7070*/  BRA `(.L_x_116) ;  /* 0xffffffac005c7947 */ /* 0x000fea000383ffff */
.L_x_36:
[----:B----4-:R-:W-:-:S07]  /*7080*/  MOV R0, UR4 ;  /* 0x0000000400007c02 */ /* 0x010fce0008000f00 */
.L_x_117:
[----:B-1----:R1:W2:Y:S02]  /*7090*/  SYNCS.PHASECHK.TRANS64.TRYWAIT P0, [R0+URZ], R2 ;  /* 0x00000002000075a7 */ /* 0x0022a400080011ff */
[----:B--2---:R-:W-:Y:S05]  /*70a0*/  @!P0 NANOSLEEP.SYNCS 0x989680 ;  /* 0x009896800000895d */ /* 0x004fea0003900000 */
[----:B------:R-:W2:Y:S02]  /*70b0*/  @!P0 SYNCS.PHASECHK.TRANS64 P0, [R0+URZ], R2 ;  /* 0x00000002000085a7 */ /* 0x000ea400080010ff */
[----:B--2---:R-:W-:Y:S05]  /*70c0*/  @!P0 BRA `(.L_x_117) ;  /* 0xfffffffc00f08947 */ /* 0x004fea000383ffff */
[----:B------:R-:W-:Y:S05]  /*70d0*/  BRA `(.L_x_118) ;  /* 0xffffffb000cc7947 */ /* 0x000fea000383ffff */
.L_x_39:
[----:B-1----:R1:W2:Y:S02]  /*70e0*/  SYNCS.PHASECHK.TRANS64.TRYWAIT P0, [R0+URZ+0xc0], R4 ;  /* 0x0000c004000075a7 */ /* 0x0022a400080011ff */
[----:B--2---:R-:W-:Y:S05]  /*70f0*/  @!P0 NANOSLEEP.SYNCS 0x989680 ;  /* 0x009896800000895d */ /* 0x004fea0003900000 */
[----:B------:R-:W2:Y:S02]  /*7100*/  @!P0 SYNCS.PHASECHK.TRANS64 P0, [R0+URZ+0xc0], R4 ;  /* 0x0000c004000085a7 */ /* 0x000ea400080010ff */
[----:B--2---:R-:W-:Y:S05]  /*7110*/  @!P0 BRA `(.L_x_39) ;  /* 0xfffffffc00f08947 */ /* 0x004fea000383ffff */
[----:B------:R-:W-:Y:S05]  /*7120*/  BRA `(.L_x_119) ;  /* 0xffffffb400287947 */ /* 0x000fea000383ffff */
.L_x_40:
[----:B------:R-:W-:-:S07]  /*7130*/  MOV R0, UR5 ;  /* 0x0000000500007c02 */ /* 0x000fce0008000f00 */
.L_x_120:
[----:B-1----:R1:W2:Y:S02]  /*7140*/  SYNCS.PHASECHK.TRANS64.TRYWAIT P0, [R0+URZ+0x70], R5 ;  /* 0x00007005000075a7 */ /* 0x0022a400080011ff */
[----:B--2---:R-:W-:Y:S05]  /*7150*/  @!P0 NANOSLEEP.SYNCS 0x989680 ;  /* 0x009896800000895d */ /* 0x004fea0003900000 */
[----:B------:R-:W2:Y:S02]  /*7160*/  @!P0 SYNCS.PHASECHK.TRANS64 P0, [R0+URZ+0x70], R5 ;  /* 0x00007005000085a7 */ /* 0x000ea400080010ff */
[----:B--2---:R-:W-:Y:S05]  /*7170*/  @!P0 BRA `(.L_x_120) ;  /* 0xfffffffc00f08947 */ /* 0x004fea000383ffff */
[----:B------:R-:W-:Y:S05]  /*7180*/  BRA `(.L_x_121) ;  /* 0xffffffb400387947 */ /* 0x000fea000383ffff */
.L_x_41:
[----:B-1----:R1:W2:Y:S02]  /*7190*/  SYNCS.PHASECHK.TRANS64.TRYWAIT P1, [R0+URZ+0x60], R4 ;  /* 0x00006004000075a7 */ /* 0x0022a400080211ff */
[----:B--2---:R-:W-:Y:S05]  /*71a0*/  @!P1 NANOSLEEP.SYNCS 0x989680 ;  /* 0x009896800000995d */ /* 0x004fea0003900000 */
[----:B------:R-:W2:Y:S02]  /*71b0*/  @!P1 SYNCS.PHASECHK.TRANS64 P1, [R0+URZ+0x60], R4 ;  /* 0x00006004000095a7 */ /* 0x000ea400080210ff */
[----:B--2---:R-:W-:Y:S05]  /*71c0*/  @!P1 BRA `(.L_x_41) ;  /* 0xfffffffc00f09947 */ /* 0x004fea000383ffff */
[----:B------:R-:W-:Y:S05]  /*71d0*/  BRA `(.L_x_122) ;  /* 0xffffffb400687947 */ /* 0x000fea000383ffff */
.L_x_44:
[----:B------:R-:W-:-:S07]  /*71e0*/  MOV R0, UR5 ;  /* 0x0000000500007c02 */ /* 0x000fce0008000f00 */
.L_x_123:
[----:B-1----:R1:W2:Y:S02]  /*71f0*/  SYNCS.PHASECHK.TRANS64.TRYWAIT P0, [R0+URZ+0x70], R2 ;  /* 0x00007002000075a7 */ /* 0x0022a400080011ff */
[----:B--2---:R-:W-:Y:S05]  /*7200*/  @!P0 NANOSLEEP.SYNCS 0x989680 ;  /* 0x009896800000895d */ /* 0x004fea0003900000 */
[----:B------:R-:W2:Y:S02]  /*7210*/  @!P0 SYNCS.PHASECHK.TRANS64 P0, [R0+URZ+0x70], R2 ;  /* 0x00007002000085a7 */ /* 0x000ea400080010ff */
[----:B--2---:R-:W-:Y:S05]  /*7220*/  @!P0 BRA `(.L_x_123) ;  /* 0xfffffffc00f08947 */ /* 0x004fea000383ffff */
[----:B------:R-:W-:Y:S05]  /*7230*/  BRA `(.L_x_43) ;  /* 0xffffffb400bc7947 */ /* 0x000fea000383ffff */
.L_x_51:
[----:B-1----:R1:W2:Y:S02]  /*7240*/  SYNCS.PHASECHK.TRANS64.TRYWAIT P1, [R0+URZ+0x60], R2 ;  /* 0x00006002000075a7 */ /* 0x0022a400080211ff */
[----:B--2---:R-:W-:Y:S05]  /*7250*/  @!P1 NANOSLEEP.SYNCS 0x989680 ;  /* 0x009896800000995d */ /* 0x004fea0003900000 */
[----:B------:R-:W2:Y:S02]  /*7260*/  @!P1 SYNCS.PHASECHK.TRANS64 P1, [R0+URZ+0x60], R2 ;  /* 0x00006002000095a7 */ /* 0x000ea400080210ff */
[----:B--2---:R-:W-:Y:S05]  /*7270*/  @!P1 BRA `(.L_x_51) ;  /* 0xfffffffc00f09947 */ /* 0x004fea000383ffff */
[----:B------:R-:W-:Y:S05]  /*7280*/  BRA `(.L_x_124) ;  /* 0xffffffbc004c7947 */ /* 0x000fea000383ffff */
.L_x_52:
[----:B------:R-:W-:-:S07]  /*7290*/  MOV R2, UR6 ;  /* 0x0000000600027c02 */ /* 0x000fce0008000f00 */
.L_x_125:
[----:B-1----:R1:W2:Y:S02]  /*72a0*/  SYNCS.PHASECHK.TRANS64.TRYWAIT P0, [R2+URZ+0xa0], R0 ;  /* 0x0000a000020075a7 */ /* 0x0022a400080011ff */
[----:B--2---:R-:W-:Y:S05]  /*72b0*/  @!P0 NANOSLEEP.SYNCS 0x989680 ;  /* 0x009896800000895d */ /* 0x004fea0003900000 */
[----:B------:R-:W2:Y:S02]  /*72c0*/  @!P0 SYNCS.PHASECHK.TRANS64 P0, [R2+URZ+0xa0], R0 ;  /* 0x0000a000020085a7 */ /* 0x000ea400080010ff */
[----:B--2---:R-:W-:Y:S05]  /*72d0*/  @!P0 BRA `(.L_x_125) ;  /* 0xfffffffc00f08947 */ /* 0x004fea000383ffff */
[----:B------:R-:W-:Y:S05]  /*72e0*/  BRA `(.L_x_126) ;  /* 0xffffffbc009c7947 */ /* 0x000fea000383ffff */
.L_x_55:
[----:B------:R-:W-:Y:S07]  /*72f0*/  MOV R0, UR11 ;  /* 0x0000000b00007c02 */ /* 0x000fee0008000f00 */
.L_x_127:
[----:B-1----:R1:W2:Y:S02]  /*7300*/  SYNCS.PHASECHK.TRANS64.TRYWAIT P0, [R0+URZ], R2 ;  /* 0x00000002000075a7 */ /* 0x0022a400080011ff */
[----:B--2---:R-:W-:Y:S05]  /*7310*/  @!P0 NANOSLEEP.SYNCS 0x989680 ;  /* 0x009896800000895d */ /* 0x004fea0003900000 */
[----:B------:R-:W2:Y:S02]  /*7320*/  @!P0 SYNCS.PHASECHK.TRANS64 P0, [R0+URZ], R2 ;  /* 0x00000002000085a7 */ /* 0x000ea400080010ff */
[----:B--2---:R-:W-:Y:S05]  /*7330*/  @!P0 BRA `(.L_x_127) ;  /* 0xfffffffc00f08947 */ /* 0x004fea000383ffff */
[----:B------:R-:W-:Y:S05]  /*7340*/  BRA `(.L_x_54) ;  /* 0xffffffbc00b87947 */ /* 0x000fea000383ffff */
.L_x_58:
[----:B------:R-:W-:-:S07]  /*7350*/  MOV R0, UR6 ;  /* 0x0000000600007c02 */ /* 0x000fce0008000f00 */
.L_x_128:
[----:B--2---:R2:W4:Y:S02]  /*7360*/  SYNCS.PHASECHK.TRANS64.TRYWAIT P0, [R0+URZ], R2 ;  /* 0x00000002000075a7 */ /* 0x00452400080011ff */
[----:B----4-:R-:W-:Y:S05]  /*7370*/  @!P0 NANOSLEEP.SYNCS 0x989680 ;  /* 0x009896800000895d */ /* 0x010fea0003900000 */
[----:B------:R-:W4:Y:S02]  /*7380*/  @!P0 SYNCS.PHASECHK.TRANS64 P0, [R0+URZ], R2 ;  /* 0x00000002000085a7 */ /* 0x000f2400080010ff */
[----:B----4-:R-:W-:Y:S05]  /*7390*/  @!P0 BRA `(.L_x_128) ;  /* 0xfffffffc00f08947 */ /* 0x010fea000383ffff */
[----:B------:R-:W-:Y:S05]  /*73a0*/  BRA `(.L_x_129) ;  /* 0xffffffc000e47947 */ /* 0x000fea000383ffff */
.L_x_59:
[----:B------:R-:W-:-:S07]  /*73b0*/  MOV R0, UR6 ;  /* 0x0000000600007c02 */ /* 0x000fce0008000f00 */
.L_x_130:
[----:B-1----:R1:W2:Y:S02]  /*73c0*/  SYNCS.PHASECHK.TRANS64.TRYWAIT P0, [R0+URZ], R3 ;  /* 0x00000003000075a7 */ /* 0x0022a400080011ff */
[----:B--2---:R-:W-:Y:S05]  /*73d0*/  @!P0 NANOSLEEP.SYNCS 0x989680 ;  /* 0x009896800000895d */ /* 0x004fea0003900000 */
[----:B------:R-:W2:Y:S02]  /*73e0*/  @!P0 SYNCS.PHASECHK.TRANS64 P0, [R0+URZ], R3 ;  /* 0x00000003000085a7 */ /* 0x000ea400080010ff */
[----:B--2---:R-:W-:Y:S05]  /*73f0*/  @!P0 BRA `(.L_x_130) ;  /* 0xfffffffc00f08947 */ /* 0x004fea000383ffff */
[----:B------:R-:W-:Y:S05]  /*7400*/  BRA `(.L_x_131) ;  /* 0xffffffc000f07947 */ /* 0x000fea000383ffff */
.L_x_60:
[----:B------:R-:W-:-:S07]  /*7410*/  MOV R0, UR6 ;  /* 0x0000000600007c02 */ /* 0x000fce0008000f00 */
.L_x_132:
[----:B-1----:R1:W2:Y:S02]  /*7420*/  SYNCS.PHASECHK.TRANS64.TRYWAIT P0, [R0+URZ], R3 ;  /* 0x00000003000075a7 */ /* 0x0022a400080011ff */
[----:B--2---:R-:W-:Y:S05]  /*7430*/  @!P0 NANOSLEEP.SYNCS 0x989680 ;  /* 0x009896800000895d */ /* 0x004fea0003900000 */
[----:B------:R-:W2:Y:S02]  /*7440*/  @!P0 SYNCS.PHASECHK.TRANS64 P0, [R0+URZ], R3 ;  /* 0x00000003000085a7 */ /* 0x000ea400080010ff */
[----:B--2---:R-:W-:Y:S05]  /*7450*/  @!P0 BRA `(.L_x_132) ;  /* 0xfffffffc00f08947 */ /* 0x004fea000383ffff */
[----:B------:R-:W-:Y:S05]  /*7460*/  BRA `(.L_x_133) ;  /* 0xffffffc000fc7947 */ /* 0x000fea000383ffff */
.L_x_61:
[----:B-1----:R-:W-:-:S07]  /*7470*/  MOV R0, UR7 ;  /* 0x0000000700007c02 */ /* 0x002fce0008000f00 */
.L_x_134:
[----:B-1----:R1:W2:Y:S02]  /*7480*/  SYNCS.PHASECHK.TRANS64.TRYWAIT P0, [R0+URZ], R2 ;  /* 0x00000002000075a7 */ /* 0x0022a400080011ff */
[----:B--2---:R-:W-:Y:S05]  /*7490*/  @!P0 NANOSLEEP.SYNCS 0x989680 ;  /* 0x009896800000895d */ /* 0x004fea0003900000 */
[----:B------:R-:W2:Y:S02]  /*74a0*/  @!P0 SYNCS.PHASECHK.TRANS64 P0, [R0+URZ], R2 ;  /* 0x00000002000085a7 */ /* 0x000ea400080010ff */
[----:B--2---:R-:W-:Y:S05]  /*74b0*/  @!P0 BRA `(.L_x_134) ;  /* 0xfffffffc00f08947 */ /* 0x004fea000383ffff */
[----:B------:R-:W-:Y:S05]  /*74c0*/  BRA `(.L_x_135) ;  /* 0xffffffc400087947 */ /* 0x000fea000383ffff */
.L_x_66:
[----:B--2---:R2:W3:Y:S02]  /*74d0*/  SYNCS.PHASECHK.TRANS64.TRYWAIT P0, [R0+URZ+0x60], R2 ;  /* 0x00006002000075a7 */ /* 0x0044e400080011ff */
[----:B---3--:R-:W-:Y:S05]  /*74e0*/  @!P0 NANOSLEEP.SYNCS 0x989680 ;  /* 0x009896800000895d */ /* 0x008fea0003900000 */
[----:B------:R-:W3:Y:S02]  /*74f0*/  @!P0 SYNCS.PHASECHK.TRANS64 P0, [R0+URZ+0x60], R2 ;  /* 0x00006002000085a7 */ /* 0x000ee400080010ff */
[----:B---3--:R-:W-:Y:S05]  /*7500*/  @!P0 BRA `(.L_x_66) ;  /* 0xfffffffc00f08947 */ /* 0x008fea000383ffff */
[----:B------:R-:W-:Y:S05]  /*7510*/  BRA `(.L_x_136) ;  /* 0xffffffc800007947 */ /* 0x000fea000383ffff */
.L_x_69:
[----:B------:R-:W-:Y:S07]  /*7520*/  MOV R0, UR7 ;  /* 0x0000000700007c02 */ /* 0x000fee0008000f00 */
.L_x_137:
[----:B--2---:R2:W3:Y:S02]  /*7530*/  SYNCS.PHASECHK.TRANS64.TRYWAIT P0, [R0+URZ+0x58], R2 ;  /* 0x00005802000075a7 */ /* 0x0044e400080011ff */
[----:B---3--:R-:W-:Y:S05]  /*7540*/  @!P0 NANOSLEEP.SYNCS 0x989680 ;  /* 0x009896800000895d */ /* 0x008fea0003900000 */
[----:B------:R-:W3:Y:S02]  /*7550*/  @!P0 SYNCS.PHASECHK.TRANS64 P0, [R0+URZ+0x58], R2 ;  /* 0x00005802000085a7 */ /* 0x000ee400080010ff */
[----:B---3--:R-:W-:Y:S05]  /*7560*/  @!P0 BRA `(.L_x_137) ;  /* 0xfffffffc00f08947 */ /* 0x008fea000383ffff */
[----:B------:R-:W-:Y:S05]  /*7570*/  BRA `(.L_x_68) ;  /* 0xffffffc800e07947 */ /* 0x000fea000383ffff */
.L_x_72:
[----:B------:R-:W-:Y:S07]  /*7580*/  MOV R0, UR15 ;  /* 0x0000000f00007c02 */ /* 0x000fee0008000f00 */
.L_x_138:
[----:B-1----:R1:W2:Y:S02]  /*7590*/  SYNCS.PHASECHK.TRANS64.TRYWAIT P0, [R0+URZ+0x38], R9 ;  /* 0x00003809000075a7 */ /* 0x0022a400080011ff */
[----:B--2---:R-:W-:Y:S05]  /*75a0*/  @!P0 NANOSLEEP.SYNCS 0x989680 ;  /* 0x009896800000895d */ /* 0x004fea0003900000 */
[----:B------:R-:W2:Y:S02]  /*75b0*/  @!P0 SYNCS.PHASECHK.TRANS64 P0, [R0+URZ+0x38], R9 ;  /* 0x00003809000085a7 */ /* 0x000ea400080010ff */
[----:B--2---:R-:W-:Y:S05]  /*75c0*/  @!P0 BRA `(.L_x_138) ;  /* 0xfffffffc00f08947 */ /* 0x004fea000383ffff */
[----:B------:R-:W-:Y:S05]  /*75d0*/  BRA `(.L_x_139) ;  /* 0xffffffcc00587947 */ /* 0x000fea000383ffff */
.L_x_73:
[----:B------:R-:W-:Y:S07]  /*75e0*/  MOV R0, UR13 ;  /* 0x0000000d00007c02 */ /* 0x000fee0008000f00 */
.L_x_140:
[----:B-1----:R1:W2:Y:S02]  /*75f0*/  SYNCS.PHASECHK.TRANS64.TRYWAIT P0, [R0+URZ+0x38], R20 ;  /* 0x00003814000075a7 */ /* 0x0022a400080011ff */
[----:B--2---:R-:W-:Y:S05]  /*7600*/  @!P0 NANOSLEEP.SYNCS 0x989680 ;  /* 0x009896800000895d */ /* 0x004fea0003900000 */
[----:B------:R-:W2:Y:S02]  /*7610*/  @!P0 SYNCS.PHASECHK.TRANS64 P0, [R0+URZ+0x38], R20 ;  /* 0x00003814000085a7 */ /* 0x000ea400080010ff */
[----:B--2---:R-:W-:Y:S05]  /*7620*/  @!P0 BRA `(.L_x_140) ;  /* 0xfffffffc00f08947 */ /* 0x004fea000383ffff */
[----:B------:R-:W-:Y:S05]  /*7630*/  BRA `(.L_x_141) ;  /* 0xffffffcc00f87947 */ /* 0x000fea000383ffff */
.L_x_75:
[----:B------:R-:W-:-:S07]  /*7640*/  MOV R0, UR4 ;  /* 0x0000000400007c02 */ /* 0x000fce0008000f00 */
.L_x_142:
[----:B-1----:R1:W3:Y:S02]  /*7650*/  SYNCS.PHASECHK.TRANS64.TRYWAIT P0, [R0+URZ], R2 ;  /* 0x00000002000075a7 */ /* 0x0022e400080011ff */
[----:B---3--:R-:W-:Y:S05]  /*7660*/  @!P0 NANOSLEEP.SYNCS 0x989680 ;  /* 0x009896800000895d */ /* 0x008fea0003900000 */
[----:B------:R-:W3:Y:S02]  /*7670*/  @!P0 SYNCS.PHASECHK.TRANS64 P0, [R0+URZ], R2 ;  /* 0x00000002000085a7 */ /* 0x000ee400080010ff */
[----:B---3--:R-:W-:Y:S05]  /*7680*/  @!P0 BRA `(.L_x_142) ;  /* 0xfffffffc00f08947 */ /* 0x008fea000383ffff */
[----:B------:R-:W-:Y:S05]  /*7690*/  BRA `(.L_x_143) ;  /* 0xffffffd000847947 */ /* 0x000fea000383ffff */
.L_x_76:
[----:B------:R-:W-:-:S07]  /*76a0*/  MOV R0, UR4 ;  /* 0x0000000400007c02 */ /* 0x000fce0008000f00 */
.L_x_144:
[----:B-1----:R1:W3:Y:S02]  /*76b0*/  SYNCS.PHASECHK.TRANS64.TRYWAIT P0, [R0+URZ], R2 ;  /* 0x00000002000075a7 */ /* 0x0022e400080011ff */
[----:B---3--:R-:W-:Y:S05]  /*76c0*/  @!P0 NANOSLEEP.SYNCS 0x989680 ;  /* 0x009896800000895d */ /* 0x008fea0003900000 */
[----:B------:R-:W3:Y:S02]  /*76d0*/  @!P0 SYNCS.PHASECHK.TRANS64 P0, [R0+URZ], R2 ;  /* 0x00000002000085a7 */ /* 0x000ee400080010ff */
[----:B---3--:R-:W-:Y:S05]  /*76e0*/  @!P0 BRA `(.L_x_144) ;  /* 0xfffffffc00f08947 */ /* 0x008fea000383ffff */
[----:B------:R-:W-:Y:S05]  /*76f0*/  BRA `(.L_x_145) ;  /* 0xffffffd000907947 */ /* 0x000fea000383ffff */
.L_x_78:
[----:B--2---:R2:W4:Y:S02]  /*7700*/  SYNCS.PHASECHK.TRANS64.TRYWAIT P0, [R0+URZ+0x60], R2 ;  /* 0x00006002000075a7 */ /* 0x00452400080011ff */
[----:B----4-:R-:W-:Y:S05]  /*7710*/  @!P0 NANOSLEEP.SYNCS 0x989680 ;  /* 0x009896800000895d */ /* 0x010fea0003900000 */
[----:B------:R-:W4:Y:S02]  /*7720*/  @!P0 SYNCS.PHASECHK.TRANS64 P0, [R0+URZ+0x60], R2 ;  /* 0x00006002000085a7 */ /* 0x000f2400080010ff */
[----:B----4-:R-:W-:Y:S05]  /*7730*/  @!P0 BRA `(.L_x_78) ;  /* 0xfffffffc00f08947 */ /* 0x010fea000383ffff */
[----:B------:R-:W-:Y:S05]  /*7740*/  BRA `(.L_x_146) ;  /* 0xffffffd400807947 */ /* 0x000fea000383ffff */
.L_x_88:
[----:B-1----:R1:W3:Y:S02]  /*7750*/  SYNCS.PHASECHK.TRANS64.TRYWAIT P1, [R2+URZ+0x20], R4 ;  /* 0x00002004020075a7 */ /* 0x0022e400080211ff */
[----:B---3--:R-:W-:Y:S05]  /*7760*/  @!P1 NANOSLEEP.SYNCS 0x989680 ;  /* 0x009896800000995d */ /* 0x008fea0003900000 */
[----:B------:R-:W3:Y:S02]  /*7770*/  @!P1 SYNCS.PHASECHK.TRANS64 P1, [R2+URZ+0x20], R4 ;  /* 0x00002004020095a7 */ /* 0x000ee400080210ff */
[----:B---3--:R-:W-:Y:S05]  /*7780*/  @!P1 BRA `(.L_x_88) ;  /* 0xfffffffc00f09947 */ /* 0x008fea000383ffff */
[----:B------:R-:W-:Y:S05]  /*7790*/  BRA `(.L_x_87) ;  /* 0xffffffe000807947 */ /* 0x000fea000383ffff */
.L_x_90:
[----:B-1----:R1:W2:Y:S02]  /*77a0*/  SYNCS.PHASECHK.TRANS64.TRYWAIT P0, [R44+URZ+0x80], R3 ;  /* 0x000080032c0075a7 */ /* 0x0022a400080011ff */
[----:B--2---:R-:W-:Y:S05]  /*77b0*/  @!P0 NANOSLEEP.SYNCS 0x989680 ;  /* 0x009896800000895d */ /* 0x004fea0003900000 */
[----:B------:R-:W2:Y:S02]  /*77c0*/  @!P0 SYNCS.PHASECHK.TRANS64 P0, [R44+URZ+0x80], R3 ;  /* 0x000080032c0085a7 */ /* 0x000ea400080010ff */
[----:B--2---:R-:W-:Y:S05]  /*77d0*/  @!P0 BRA `(.L_x_90) ;  /* 0xfffffffc00f08947 */ /* 0x004fea000383ffff */
[----:B------:R-:W-:Y:S05]  /*77e0*/  BRA `(.L_x_89) ;  /* 0xffffffe000d07947 */ /* 0x000fea000383ffff */
.L_x_101:
[----:B-1----:R1:W2:Y:S02]  /*77f0*/  SYNCS.PHASECHK.TRANS64.TRYWAIT P0, [R2+URZ+0x20], R45 ;  /* 0x0000202d020075a7 */ /* 0x0022a400080011ff */
[----:B--2---:R-:W-:Y:S05]  /*7800*/  @!P0 NANOSLEEP.SYNCS 0x989680 ;  /* 0x009896800000895d */ /* 0x004fea0003900000 */
[----:B------:R-:W2:Y:S02]  /*7810*/  @!P0 SYNCS.PHASECHK.TRANS64 P0, [R2+URZ+0x20], R45 ;  /* 0x0000202d020085a7 */ /* 0x000ea400080010ff */
[----:B--2---:R-:W-:Y:S05]  /*7820*/  @!P0 BRA `(.L_x_101) ;  /* 0xfffffffc00f08947 */ /* 0x004fea000383ffff */
[----:B------:R-:W-:Y:S05]  /*7830*/  BRA `(.L_x_100) ;  /* 0xffffffe800e07947 */ /* 0x000fea000383ffff */
        .weak           $__internal_0_$__cuda_sm10x_tcgen05_guardrail_trap_col_being_dealloced_not_returned_by_alloc
        .type           $__internal_0_$__cuda_sm10x_tcgen05_guardrail_trap_col_being_dealloced_not_returned_by_alloc,@function
        .size           $__internal_0_$__cuda_sm10x_tcgen05_guardrail_trap_col_being_dealloced_not_returned_by_alloc,($__internal_1_$__cuda_sm10x_tcgen05_guardrail_trap_phase_invalid_during_alloc - $__internal_0_$__cuda_sm10x_tcgen05_guardrail_trap_col_being_dealloced_not_returned_by_alloc)
$__internal_0_$__cuda_sm10x_tcgen05_guardrail_trap_col_being_dealloced_not_returned_by_alloc:
[----:B------:R-:W-:Y:S05]  /*7840*/  BPT.TRAP 0x1 ;  /* 0x000000040000795c */ /* 0x000fea0000300000 */
[----:B------:R-:W-:-:S04]  /*7850*/  HFMA2 R3, -RZ, RZ, 0, 0 ;  /* 0x00000000ff037431 */ /* 0x000fc800000001ff */
[----:B------:R-:W-:Y:S05]  /*7860*/  RET.REL.NODEC R2 `(_ZN7cutlass13device_kernelINS_4gemm6kernel13GemmUniversalIN4cute5tupleIJiiiiEEENS1_10collective13CollectiveMmaINS1_35MainloopSm100TmaUmmaWarpSpecializedILi2ELi2ELi4ENS5_IJNS4_1CILi1EEESB_SB_EEEEENS5_IJNSA_ILi64EEESE_NSA_ILi128EEEEEENS_10bfloat16_tENS5_IJlSB_lEEESH_SI_NS4_8TiledMMAINS4_8MMA_AtomIJNS4_20SM100_MMA_F16BF16_SSISH_SH_fLi64ELi64ELNS4_4UMMA5MajorE0ELSN_0ELNSM_7ScaleInE0ELSO_0EEEEEENS4_6LayoutISC_NS5_IJNSA_ILi0EEESS_SS_EEEEENS5_IJNS4_10UnderscoreESV_SV_EEEEENS4_13SM90_TMA_LOADENS4_14ComposedLayoutINS4_7SwizzleILi3ELi4ELi3EEENS4_18smem_ptr_flag_bitsILi16EEENSR_INS5_IJNSA_ILi8EEESE_EEENS5_IJSE_SB_EEEEEEEvNS4_8identityESY_S18_vS19_EENS_8epilogue10collective18CollectiveEpilogueINS1B_23Sm100TmaWarpSpecializedILi3ELi2ELi16ELb1ELb0EEEJSG_NS5_IJNSR_ISE_SB_EENSR_INSA_ILi32EEESB_EEEEESH_SI_SH_SI_NS1B_6fusion15FusionCallbacksIS1F_NS1K_17LinearCombinationISH_fSH_fLNS_15FloatRoundStyleE2EEESG_S1J_JEEENS4_5SM1004TMEM4LOAD26SM100_TMEM_LOAD_16dp256b4xESY_NSZ_INS10_ILi2ELi4ELi3EEES13_NSR_INS5_IJS14_S1H_EEENS5_IJS1H_SB_EEEEEEENS4_17SM75_U32x4_LDSM_NENS4_14SM90_TMA_STOREES1Y_NS4_17SM90_U32x4_STSM_NENS4_39AutoVectorizingCopyWithAssumedAlignmentILi128EEEEEEvvEEEEvNT_6ParamsE) ;  /* 0xffffff8402e47950 */ /* 0x000fea0003c3ffff */
        .weak           $__internal_1_$__cuda_sm10x_tcgen05_guardrail_trap_phase_invalid_during_alloc
        .type           $__internal_1_$__cuda_sm10x_tcgen05_guardrail_trap_phase_invalid_during_alloc,@function
        .size           $__internal_1_$__cuda_sm10x_tcgen05_guardrail_trap_phase_invalid_during_alloc,($__internal_2_$__cuda_sm10x_tcgen05_guardrail_trap_unallocated_columns_being_dealloced - $__internal_1_$__cuda_sm10x_tcgen05_guardrail_trap_phase_invalid_during_alloc)
$__internal_1_$__cuda_sm10x_tcgen05_guardrail_trap_phase_invalid_during_alloc:
[----:B------:R-:W-:Y:S05]  /*7870*/  BPT.TRAP 0x1 ;  /* 0x000000040000795c */ /* 0x000fea0000300000 */
[----:B------:R-:W-:-:S04]  /*7880*/  MOV R3, 0x0 ;  /* 0x0000000000037802 */ /* 0x000fc80000000f00 */
[----:B------:R-:W-:Y:S05]  /*7890*/  RET.REL.NODEC R2 `(_ZN7cutlass13device_kernelINS_4gemm6kernel13GemmUniversalIN4cute5tupleIJiiiiEEENS1_10collective13CollectiveMmaINS1_35MainloopSm100TmaUmmaWarpSpecializedILi2ELi2ELi4ENS5_IJNS4_1CILi1EEESB_SB_EEEEENS5_IJNSA_ILi64EEESE_NSA_ILi128EEEEEENS_10bfloat16_tENS5_IJlSB_lEEESH_SI_NS4_8TiledMMAINS4_8MMA_AtomIJNS4_20SM100_MMA_F16BF16_SSISH_SH_fLi64ELi64ELNS4_4UMMA5MajorE0ELSN_0ELNSM_7ScaleInE0ELSO_0EEEEEENS4_6LayoutISC_NS5_IJNSA_ILi0EEESS_SS_EEEEENS5_IJNS4_10UnderscoreESV_SV_EEEEENS4_13SM90_TMA_LOADENS4_14ComposedLayoutINS4_7SwizzleILi3ELi4ELi3EEENS4_18smem_ptr_flag_bitsILi16EEENSR_INS5_IJNSA_ILi8EEESE_EEENS5_IJSE_SB_EEEEEEEvNS4_8identityESY_S18_vS19_EENS_8epilogue10collective18CollectiveEpilogueINS1B_23Sm100TmaWarpSpecializedILi3ELi2ELi16ELb1ELb0EEEJSG_NS5_IJNSR_ISE_SB_EENSR_INSA_ILi32EEESB_EEEEESH_SI_SH_SI_NS1B_6fusion15FusionCallbacksIS1F_NS1K_17LinearCombinationISH_fSH_fLNS_15FloatRoundStyleE2EEESG_S1J_JEEENS4_5SM1004TMEM4LOAD26SM100_TMEM_LOAD_16dp256b4xESY_NSZ_INS10_ILi2ELi4ELi3EEES13_NSR_INS5_IJS14_S1H_EEENS5_IJS1H_SB_EEEEEEENS4_17SM75_U32x4_LDSM_NENS4_14SM90_TMA_STOREES1Y_NS4_17SM90_U32x4_STSM_NENS4_39AutoVectorizingCopyWithAssumedAlignmentILi128EEEEEEvvEEEEvNT_6ParamsE) ;  /* 0xffffff8402d87950 */ /* 0x000fea0003c3ffff */
        .weak           $__internal_2_$__cuda_sm10x_tcgen05_guardrail_trap_unallocated_columns_being_dealloced
        .type           $__internal_2_$__cuda_sm10x_tcgen05_guardrail_trap_unallocated_columns_being_dealloced,@function
        .size           $__internal_2_$__cuda_sm10x_tcgen05_guardrail_trap_unallocated_columns_being_dealloced,(.L_x_148 - $__internal_2_$__cuda_sm10x_tcgen05_guardrail_trap_unallocated_columns_being_dealloced)
$__internal_2_$__cuda_sm10x_tcgen05_guardrail_trap_unallocated_columns_being_dealloced:
[----:B------:R-:W-:Y:S05]  /*78a0*/  BPT.TRAP 0x1 ;  /* 0x000000040000795c */ /* 0x000fea0000300000 */
[----:B------:R-:W-:-:S04]  /*78b0*/  HFMA2 R3, -RZ, RZ, 0, 0 ;  /* 0x00000000ff037431 */ /* 0x000fc800000001ff */
[----:B------:R-:W-:Y:S05]  /*78c0*/  RET.REL.NODEC R2 `(_ZN7cutlass13device_kernelINS_4gemm6kernel13GemmUniversalIN4cute5tupleIJiiiiEEENS1_10collective13CollectiveMmaINS1_35MainloopSm100TmaUmmaWarpSpecializedILi2ELi2ELi4ENS5_IJNS4_1CILi1EEESB_SB_EEEEENS5_IJNSA_ILi64EEESE_NSA_ILi128EEEEEENS_10bfloat16_tENS5_IJlSB_lEEESH_SI_NS4_8TiledMMAINS4_8MMA_AtomIJNS4_20SM100_MMA_F16BF16_SSISH_SH_fLi64ELi64ELNS4_4UMMA5MajorE0ELSN_0ELNSM_7ScaleInE0ELSO_0EEEEEENS4_6LayoutISC_NS5_IJNSA_ILi0EEESS_SS_EEEEENS5_IJNS4_10UnderscoreESV_SV_EEEEENS4_13SM90_TMA_LOADENS4_14ComposedLayoutINS4_7SwizzleILi3ELi4ELi3EEENS4_18smem_ptr_flag_bitsILi16EEENSR_INS5_IJNSA_ILi8EEESE_EEENS5_IJSE_SB_EEEEEEEvNS4_8identityESY_S18_vS19_EENS_8epilogue10collective18CollectiveEpilogueINS1B_23Sm100TmaWarpSpecializedILi3ELi2ELi16ELb1ELb0EEEJSG_NS5_IJNSR_ISE_SB_EENSR_INSA_ILi32EEESB_EEEEESH_SI_SH_SI_NS1B_6fusion15FusionCallbacksIS1F_NS1K_17LinearCombinationISH_fSH_fLNS_15FloatRoundStyleE2EEESG_S1J_JEEENS4_5SM1004TMEM4LOAD26SM100_TMEM_LOAD_16dp256b4xESY_NSZ_INS10_ILi2ELi4ELi3EEES13_NSR_INS5_IJS14_S1H_EEENS5_IJS1H_SB_EEEEEEENS4_17SM75_U32x4_LDSM_NENS4_14SM90_TMA_STOREES1Y_NS4_17SM90_U32x4_STSM_NENS4_39AutoVectorizingCopyWithAssumedAlignmentILi128EEEEEEvvEEEEvNT_6ParamsE) ;  /* 0xffffff8402cc7950 */ /* 0x000fea0003c3ffff */
.L_x_147:
[----:B------:R-:W-:-:S00]  /*78d0*/  BRA `(.L_x_147) ;  /* 0xfffffffc00fc7947 */ /* 0x000fc0000383ffff */
[----:B------:R-:W-:-:S00]  /*78e0*/  NOP ;  /* 0x0000000000007918 */ /* 0x000fc00000000000 */
        /* <DEDUP_REMOVED lines=9> */
.L_x_148:


//--------------------- .nv.global.init           --------------------------
	.section	.nv.global.init,"aw",@progbits
.nv.global.init:
	.type		$str$27,@object
	.size		$str$27,($str$28 - $str$27)
$str$27:
        /*0000*/ 	.byte	0x28, 0x61, 0x64, 0x64, 0x72, 0x65, 0x73, 0x73, 0x20, 0x26, 0x20, 0x6d, 0x61, 0x73, 0x6b, 0x29
        /*0010*/ 	.byte	0x20, 0x3d, 0x3d, 0x20, 0x30, 0x00
	.type		$str$28,@object
	.size		$str$28,($str$26 - $str$28)
$str$28:
        /*0016*/ 	.byte	0x2f, 0x74, 0x6d, 0x70, 0x2f, 0x63, 0x75, 0x74, 0x6c, 0x61, 0x73, 0x73, 0x5f, 0x73, 0x77, 0x65
        /*0026*/ 	.byte	0x65, 0x70, 0x5f, 0x73, 0x72, 0x63, 0x2f, 0x69, 0x6e, 0x63, 0x6c, 0x75, 0x64, 0x65, 0x2f, 0x63
        /*0036*/ 	.byte	0x75, 0x74, 0x65, 0x2f, 0x70, 0x6f, 0x69, 0x6e, 0x74, 0x65, 0x72, 0x5f, 0x66, 0x6c, 0x61, 0x67
        /*0046*/ 	.byte	0x67, 0x65, 0x64, 0x2e, 0x68, 0x70, 0x70, 0x00
	.type		$str$26,@object
	.size		$str$26,($str$25 - $str$26)
$str$26:
        /*004e*/ 	.byte	0x2f, 0x74, 0x6d, 0x70, 0x2f, 0x63, 0x75, 0x74, 0x6c, 0x61, 0x73, 0x73, 0x5f, 0x73, 0x77, 0x65
        /*005e*/ 	.byte	0x65, 0x70, 0x5f, 0x73, 0x72, 0x63, 0x2f, 0x69, 0x6e, 0x63, 0x6c, 0x75, 0x64, 0x65, 0x2f, 0x63
        /*006e*/ 	.byte	0x75, 0x74, 0x65, 0x2f, 0x61, 0x74, 0x6f, 0x6d, 0x2f, 0x63, 0x6f, 0x70, 0x79, 0x5f, 0x74, 0x72
        /*007e*/ 	.byte	0x61, 0x69, 0x74, 0x73, 0x5f, 0x73, 0x6d, 0x31, 0x30, 0x30, 0x2e, 0x68, 0x70, 0x70, 0x00
	.type		$str$25,@object
	.size		$str$25,(__unnamed_1 - $str$25)
$str$25:
        /*008d*/ 	.byte	0x28, 0x28, 0x75, 0x69, 0x6e, 0x74, 0x33, 0x32, 0x5f, 0x74, 0x28, 0x74, 0x68, 0x72, 0x65, 0x61
        /*009d*/ 	.byte	0x64, 0x49, 0x64, 0x78, 0x2e, 0x78, 0x29, 0x20, 0x2f, 0x20, 0x33, 0x32, 0x29, 0x20, 0x25, 0x20
        /*00ad*/ 	.byte	0x34, 0x29, 0x20, 0x3d, 0x3d, 0x20, 0x28, 0x28, 0x28, 0x74, 0x6d, 0x65, 0x6d, 0x5f, 0x61, 0x64
        /*00bd*/ 	.byte	0x64, 0x72, 0x20, 0x3e, 0x3e, 0x20, 0x31, 0x36, 0x29, 0x20, 0x2f, 0x20, 0x33, 0x32, 0x29, 0x20
        /*00cd*/ 	.byte	0x25, 0x20, 0x34, 0x29, 0x00
	.type		__unnamed_1,@object
	.size		__unnamed_1,(__unnamed_2 - __unnamed_1)
__unnamed_1:
        /*00d2*/ 	.byte	0x61, 0x75, 0x74, 0x6f, 0x20, 0x63, 0x75, 0x74, 0x65, 0x3a, 0x3a, 0x61, 0x73, 0x5f, 0x70, 0x6f
        /* <DEDUP_REMOVED lines=24> */
        /*0262*/ 	.byte	0x30, 0x34, 0x38, 0x3e, 0x3e, 0x3e, 0x3e, 0x5d, 0x00
	.type		__unnamed_2,@object
	.size		__unnamed_2,(.L_2 - __unnamed_2)
__unnamed_2:
        /* <DEDUP_REMOVED lines=45> */
        /*053b*/ 	.byte	0x3e, 0x3e, 0x3e, 0x5d, 0x00
.L_2:


//--------------------- .nv.shared._ZN7cutlass13device_kernelINS_4gemm6kernel13GemmUniversalIN4cute5tupleIJiiiiEEENS1_10collective13CollectiveMmaINS1_35MainloopSm100TmaUmmaWarpSpecializedILi2ELi2ELi4ENS5_IJNS4_1CILi1EEESB_SB_EEEEENS5_IJNSA_ILi64EEESE_NSA_ILi128EEEEEENS_10bfloat16_tENS5_IJlSB_lEEESH_SI_NS4_8TiledMMAINS4_8MMA_AtomIJNS4_20SM100_MMA_F16BF16_SSISH_SH_fLi64ELi64ELNS4_4UMMA5MajorE0ELSN_0ELNSM_7ScaleInE0ELSO_0EEEEEENS4_6LayoutISC_NS5_IJNSA_ILi0EEESS_SS_EEEEENS5_IJNS4_10UnderscoreESV_SV_EEEEENS4_13SM90_TMA_LOADENS4_14ComposedLayoutINS4_7SwizzleILi3ELi4ELi3EEENS4_18smem_ptr_flag_bitsILi16EEENSR_INS5_IJNSA_ILi8EEESE_EEENS5_IJSE_SB_EEEEEEEvNS4_8identityESY_S18_vS19_EENS_8epilogue10collective18CollectiveEpilogueINS1B_23Sm100TmaWarpSpecializedILi3ELi2ELi16ELb1ELb0EEEJSG_NS5_IJNSR_ISE_SB_EENSR_INSA_ILi32EEESB_EEEEESH_SI_SH_SI_NS1B_6fusion15FusionCallbacksIS1F_NS1K_17LinearCombinationISH_fSH_fLNS_15FloatRoundStyleE2EEESG_S1J_JEEENS4_5SM1004TMEM4LOAD26SM100_TMEM_LOAD_16dp256b4xESY_NSZ_INS10_ILi2ELi4ELi3EEES13_NSR_INS5_IJS14_S1H_EEENS5_IJS1H_SB_EEEEEEENS4_17SM75_U32x4_LDSM_NENS4_14SM90_TMA_STOREES1Y_NS4_17SM90_U32x4_STSM_NENS4_39AutoVectorizingCopyWithAssumedAlignmentILi128EEEEEEvvEEEEvNT_6ParamsE --------------------------
	.section	.nv.shared._ZN7cutlass13device_kernelINS_4gemm6kernel13GemmUniversalIN4cute5tupleIJiiiiEEENS1_10collective13CollectiveMmaINS1_35MainloopSm100TmaUmmaWarpSpecializedILi2ELi2ELi4ENS5_IJNS4_1CILi1EEESB_SB_EEEEENS5_IJNSA_ILi64EEESE_NSA_ILi128EEEEEENS_10bfloat16_tENS5_IJlSB_lEEESH_SI_NS4_8TiledMMAINS4_8MMA_AtomIJNS4_20SM100_MMA_F16BF16_SSISH_SH_fLi64ELi64ELNS4_4UMMA5MajorE0ELSN_0ELNSM_7ScaleInE0ELSO_0EEEEEENS4_6LayoutISC_NS5_IJNSA_ILi0EEESS_SS_EEEEENS5_IJNS4_10UnderscoreESV_SV_EEEEENS4_13SM90_TMA_LOADENS4_14ComposedLayoutINS4_7SwizzleILi3ELi4ELi3EEENS4_18smem_ptr_flag_bitsILi16EEENSR_INS5_IJNSA_ILi8EEESE_EEENS5_IJSE_SB_EEEEEEEvNS4_8identityESY_S18_vS19_EENS_8epilogue10collective18CollectiveEpilogueINS1B_23Sm100TmaWarpSpecializedILi3ELi2ELi16ELb1ELb0EEEJSG_NS5_IJNSR_ISE_SB_EENSR_INSA_ILi32EEESB_EEEEESH_SI_SH_SI_NS1B_6fusion15FusionCallbacksIS1F_NS1K_17LinearCombinationISH_fSH_fLNS_15FloatRoundStyleE2EEESG_S1J_JEEENS4_5SM1004TMEM4LOAD26SM100_TMEM_LOAD_16dp256b4xESY_NSZ_INS10_ILi2ELi4ELi3EEES13_NSR_INS5_IJS14_S1H_EEENS5_IJS1H_SB_EEEEEEENS4_17SM75_U32x4_LDSM_NENS4_14SM90_TMA_STOREES1Y_NS4_17SM90_U32x4_STSM_NENS4_39AutoVectorizingCopyWithAssumedAlignmentILi128EEEEEEvvEEEEvNT_6ParamsE,"aw",@nobits
	.sectionflags	@""
	.align	16
	.zero		1024


//--------------------- .nv.shared.reserved.0     --------------------------
	.section	.nv.shared.reserved.0,"aw",@nobits
	.weak		__nv_reservedSMEM_offset_0_alias
	.size		__nv_reservedSMEM_offset_0_alias, 0, 64
	.other		__nv_reservedSMEM_offset_0_alias,@"STO_CUDA_RESERVED_SHARED STV_DEFAULT"
__nv_reservedSMEM_offset_0_alias:
	.zero		0
.nv.shared.reserved.0:
	.zero		64
	.weak		__nv_reservedSMEM_tcgen05_partition
	.type		__nv_reservedSMEM_tcgen05_partition,@object
	.size		__nv_reservedSMEM_tcgen05_partition,(.L_0 - __nv_reservedSMEM_tcgen05_partition)
__nv_reservedSMEM_tcgen05_partition:
	.zero		32
.L_0:


//--------------------- .nv.global                --------------------------
	.section	.nv.global,"aw",@nobits
.nv.global:
	.type		_ZN40_INTERNAL_fe069ea9_4_k_cu_91ce4f5a_351944cute1_E,@object
	.size		_ZN40_INTERNAL_fe069ea9_4_k_cu_91ce4f5a_351944cute1_E,(_ZN40_INTERNAL_fe069ea9_4_k_cu_91ce4f5a_351944cuda3std3__45__cpo6cbeginE - _ZN40_INTERNAL_fe069ea9_4_k_cu_91ce4f5a_351944cute1_E)
_ZN40_INTERNAL_fe069ea9_4_k_cu_91ce4f5a_351944cute1_E:
	.zero		1
	.type		_ZN40_INTERNAL_fe069ea9_4_k_cu_91ce4f5a_351944cuda3std3__45__cpo6cbeginE,@object
	.size		_ZN40_INTERNAL_fe069ea9_4_k_cu_91ce4f5a_351944cuda3std3__45__cpo6cbeginE,(_ZN40_INTERNAL_fe069ea9_4_k_cu_91ce4f5a_351944cuda3std3__48in_placeE - _ZN40_INTERNAL_fe069ea9_4_k_cu_91ce4f5a_351944cuda3std3__45__cpo6cbeginE)
_ZN40_INTERNAL_fe069ea9_4_k_cu_91ce4f5a_351944cuda3std3__45__cpo6cbeginE:
	.zero		1
	.type		_ZN40_INTERNAL_fe069ea9_4_k_cu_91ce4f5a_351944cuda3std3__48in_placeE,@object
	.size		_ZN40_INTERNAL_fe069ea9_4_k_cu_91ce4f5a_351944cuda3std3__48in_placeE,(_ZN40_INTERNAL_fe069ea9_4_k_cu_91ce4f5a_351944cuda3std6ranges3__45__cpo9iter_moveE - _ZN40_INTERNAL_fe069ea9_4_k_cu_91ce4f5a_351944cuda3std3__48in_placeE)
_ZN40_INTERNAL_fe069ea9_4_k_cu_91ce4f5a_351944cuda3std3__48in_placeE:
	.zero		1
	.type		_ZN40_INTERNAL_fe069ea9_4_k_cu_91ce4f5a_351944cuda3std6ranges3__45__cpo9iter_moveE,@object
	.size		_ZN40_INTERNAL_fe069ea9_4_k_cu_91ce4f5a_351944cuda3std6ranges3__45__cpo9iter_moveE,(_ZN40_INTERNAL_fe069ea9_4_k_cu_91ce4f5a_351944cuda3std3__45__cpo5beginE - _ZN40_INTERNAL_fe069ea9_4_k_cu_91ce4f5a_351944cuda3std6ranges3__45__cpo9iter_moveE)
_ZN40_INTERNAL_fe069ea9_4_k_cu_91ce4f5a_351944cuda3std6ranges3__45__cpo9iter_moveE:
	.zero		1
	.type		_ZN40_INTERNAL_fe069ea9_4_k_cu_91ce4f5a_351944cuda3std3__45__cpo5beginE,@object
	.size		_ZN40_INTERNAL_fe069ea9_4_k_cu_91ce4f5a_351944cuda3std3__45__cpo5beginE,(_ZN40_INTERNAL_fe069ea9_4_k_cu_91ce4f5a_351944cuda3std3__442_GLOBAL__N__fe069ea9_4_k_cu_91ce4f5a_351946ignoreE - _ZN40_INTERNAL_fe069ea9_4_k_cu_91ce4f5a_351944cuda3std3__45__cpo5beginE)
_ZN40_INTERNAL_fe069ea9_4_k_cu_91ce4f5a_351944cuda3std3__45__cpo5beginE:
	.zero		1
	.type		_ZN40_INTERNAL_fe069ea9_4_k_cu_91ce4f5a_351944cuda3std3__442_GLOBAL__N__fe069ea9_4_k_cu_91ce4f5a_351946ignoreE,@object
	.size		_ZN40_INTERNAL_fe069ea9_4_k_cu_91ce4f5a_351944cuda3std3__442_GLOBAL__N__fe069ea9_4_k_cu_91ce4f5a_351946ignoreE,(_ZN40_INTERNAL_fe069ea9_4_k_cu_91ce4f5a_351944cute7productE - _ZN40_INTERNAL_fe069ea9_4_k_cu_91ce4f5a_351944cuda3std3__442_GLOBAL__N__fe069ea9_4_k_cu_91ce4f5a_351946ignoreE)
_ZN40_INTERNAL_fe069ea9_4_k_cu_91ce4f5a_351944cuda3std3__442_GLOBAL__N__fe069ea9_4_k_cu_91ce4f5a_351946ignoreE:
	.zero		1
	.type		_ZN40_INTERNAL_fe069ea9_4_k_cu_91ce4f5a_351944cute7productE,@object
	.size		_ZN40_INTERNAL_fe069ea9_4_k_cu_91ce4f5a_351944cute7productE,(_ZN40_INTERNAL_fe069ea9_4_k_cu_91ce4f5a_351944cuda3std3__45__cpo3endE - _ZN40_INTERNAL_fe069ea9_4_k_cu_91ce4f5a_351944cute7productE)
_ZN40_INTERNAL_fe069ea9_4_k_cu_91ce4f5a_351944cute7productE:
	.zero		1
	.type		_ZN40_INTERNAL_fe069ea9_4_k_cu_91ce4f5a_351944cuda3std3__45__cpo3endE,@object
	.size		_ZN40_INTERNAL_fe069ea9_4_k_cu_91ce4f5a_351944cuda3std3__45__cpo3endE,(_ZN40_INTERNAL_fe069ea9_4_k_cu_91ce4f5a_351944cuda3std3__419piecewise_constructE - _ZN40_INTERNAL_fe069ea9_4_k_cu_91ce4f5a_351944cuda3std3__45__cpo3endE)
_ZN40_INTERNAL_fe069ea9_4_k_cu_91ce4f5a_351944cuda3std3__45__cpo3endE:
	.zero		1
	.type		_ZN40_INTERNAL_fe069ea9_4_k_cu_91ce4f5a_351944cuda3std3__419piecewise_constructE,@object
	.size		_ZN40_INTERNAL_fe069ea9_4_k_cu_91ce4f5a_351944cuda3std3__419piecewise_constructE,(_ZN40_INTERNAL_fe069ea9_4_k_cu_91ce4f5a_351944cuda3std3__45__cpo4cendE - _ZN40_INTERNAL_fe069ea9_4_k_cu_91ce4f5a_351944cuda3std3__419piecewise_constructE)
_ZN40_INTERNAL_fe069ea9_4_k_cu_91ce4f5a_351944cuda3std3__419piecewise_constructE:
	.zero		1
	.type		_ZN40_INTERNAL_fe069ea9_4_k_cu_91ce4f5a_351944cuda3std3__45__cpo4cendE,@object
	.size		_ZN40_INTERNAL_fe069ea9_4_k_cu_91ce4f5a_351944cuda3std3__45__cpo4cendE,(_ZN40_INTERNAL_fe069ea9_4_k_cu_91ce4f5a_351944cuda3std6ranges3__45__cpo4swapE - _ZN40_INTERNAL_fe069ea9_4_k_cu_91ce4f5a_351944cuda3std3__45__cpo4cendE)
_ZN40_INTERNAL_fe069ea9_4_k_cu_91ce4f5a_351944cuda3std3__45__cpo4cendE:
	.zero		1
	.type		_ZN40_INTERNAL_fe069ea9_4_k_cu_91ce4f5a_351944cuda3std6ranges3__45__cpo4swapE,@object
	.size		_ZN40_INTERNAL_fe069ea9_4_k_cu_91ce4f5a_351944cuda3std6ranges3__45__cpo4swapE,(.L_10 - _ZN40_INTERNAL_fe069ea9_4_k_cu_91ce4f5a_351944cuda3std6ranges3__45__cpo4swapE)
_ZN40_INTERNAL_fe069ea9_4_k_cu_91ce4f5a_351944cuda3std6ranges3__45__cpo4swapE:
	.zero		1
.L_10:


//--------------------- .nv.constant0._ZN7cutlass13device_kernelINS_4gemm6kernel13GemmUniversalIN4cute5tupleIJiiiiEEENS1_10collective13CollectiveMmaINS1_35MainloopSm100TmaUmmaWarpSpecializedILi2ELi2ELi4ENS5_IJNS4_1CILi1EEESB_SB_EEEEENS5_IJNSA_ILi64EEESE_NSA_ILi128EEEEEENS_10bfloat16_tENS5_IJlSB_lEEESH_SI_NS4_8TiledMMAINS4_8MMA_AtomIJNS4_20SM100_MMA_F16BF16_SSISH_SH_fLi64ELi64ELNS4_4UMMA5MajorE0ELSN_0ELNSM_7ScaleInE0ELSO_0EEEEEENS4_6LayoutISC_NS5_IJNSA_ILi0EEESS_SS_EEEEENS5_IJNS4_10UnderscoreESV_SV_EEEEENS4_13SM90_TMA_LOADENS4_14ComposedLayoutINS4_7SwizzleILi3ELi4ELi3EEENS4_18smem_ptr_flag_bitsILi16EEENSR_INS5_IJNSA_ILi8EEESE_EEENS5_IJSE_SB_EEEEEEEvNS4_8identityESY_S18_vS19_EENS_8epilogue10collective18CollectiveEpilogueINS1B_23Sm100TmaWarpSpecializedILi3ELi2ELi16ELb1ELb0EEEJSG_NS5_IJNSR_ISE_SB_EENSR_INSA_ILi32EEESB_EEEEESH_SI_SH_SI_NS1B_6fusion15FusionCallbacksIS1F_NS1K_17LinearCombinationISH_fSH_fLNS_15FloatRoundStyleE2EEESG_S1J_JEEENS4_5SM1004TMEM4LOAD26SM100_TMEM_LOAD_16dp256b4xESY_NSZ_INS10_ILi2ELi4ELi3EEES13_NSR_INS5_IJS14_S1H_EEENS5_IJS1H_SB_EEEEEEENS4_17SM75_U32x4_LDSM_NENS4_14SM90_TMA_STOREES1Y_NS4_17SM90_U32x4_STSM_NENS4_39AutoVectorizingCopyWithAssumedAlignmentILi128EEEEEEvvEEEEvNT_6ParamsE --------------------------
	.section	.nv.constant0._ZN7cutlass13device_kernelINS_4gemm6kernel13GemmUniversalIN4cute5tupleIJiiiiEEENS1_10collective13CollectiveMmaINS1_35MainloopSm100TmaUmmaWarpSpecializedILi2ELi2ELi4ENS5_IJNS4_1CILi1EEESB_SB_EEEEENS5_IJNSA_ILi64EEESE_NSA_ILi128EEEEEENS_10bfloat16_tENS5_IJlSB_lEEESH_SI_NS4_8TiledMMAINS4_8MMA_AtomIJNS4_20SM100_MMA_F16BF16_SSISH_SH_fLi64ELi64ELNS4_4UMMA5MajorE0ELSN_0ELNSM_7ScaleInE0ELSO_0EEEEEENS4_6LayoutISC_NS5_IJNSA_ILi0EEESS_SS_EEEEENS5_IJNS4_10UnderscoreESV_SV_EEEEENS4_13SM90_TMA_LOADENS4_14ComposedLayoutINS4_7SwizzleILi3ELi4ELi3EEENS4_18smem_ptr_flag_bitsILi16EEENSR_INS5_IJNSA_ILi8EEESE_EEENS5_IJSE_SB_EEEEEEEvNS4_8identityESY_S18_vS19_EENS_8epilogue10collective18CollectiveEpilogueINS1B_23Sm100TmaWarpSpecializedILi3ELi2ELi16ELb1ELb0EEEJSG_NS5_IJNSR_ISE_SB_EENSR_INSA_ILi32EEESB_EEEEESH_SI_SH_SI_NS1B_6fusion15FusionCallbacksIS1F_NS1K_17LinearCombinationISH_fSH_fLNS_15FloatRoundStyleE2EEESG_S1J_JEEENS4_5SM1004TMEM4LOAD26SM100_TMEM_LOAD_16dp256b4xESY_NSZ_INS10_ILi2ELi4ELi3EEES13_NSR_INS5_IJS14_S1H_EEENS5_IJS1H_SB_EEEEEEENS4_17SM75_U32x4_LDSM_NENS4_14SM90_TMA_STOREES1Y_NS4_17SM90_U32x4_STSM_NENS4_39AutoVectorizingCopyWithAssumedAlignmentILi128EEEEEEvvEEEEvNT_6ParamsE,"a",@progbits
	.sectionflags	@""
	.align	4
.nv.constant0._ZN7cutlass13device_kernelINS_4gemm6kernel13GemmUniversalIN4cute5tupleIJiiiiEEENS1_10collective13CollectiveMmaINS1_35MainloopSm100TmaUmmaWarpSpecializedILi2ELi2ELi4ENS5_IJNS4_1CILi1EEESB_SB_EEEEENS5_IJNSA_ILi64EEESE_NSA_ILi128EEEEEENS_10bfloat16_tENS5_IJlSB_lEEESH_SI_NS4_8TiledMMAINS4_8MMA_AtomIJNS4_20SM100_MMA_F16BF16_SSISH_SH_fLi64ELi64ELNS4_4UMMA5MajorE0ELSN_0ELNSM_7ScaleInE0ELSO_0EEEEEENS4_6LayoutISC_NS5_IJNSA_ILi0EEESS_SS_EEEEENS5_IJNS4_10UnderscoreESV_SV_EEEEENS4_13SM90_TMA_LOADENS4_14ComposedLayoutINS4_7SwizzleILi3ELi4ELi3EEENS4_18smem_ptr_flag_bitsILi16EEENSR_INS5_IJNSA_ILi8EEESE_EEENS5_IJSE_SB_EEEEEEEvNS4_8identityESY_S18_vS19_EENS_8epilogue10collective18CollectiveEpilogueINS1B_23Sm100TmaWarpSpecializedILi3ELi2ELi16ELb1ELb0EEEJSG_NS5_IJNSR_ISE_SB_EENSR_INSA_ILi32EEESB_EEEEESH_SI_SH_SI_NS1B_6fusion15FusionCallbacksIS1F_NS1K_17LinearCombinationISH_fSH_fLNS_15FloatRoundStyleE2EEESG_S1J_JEEENS4_5SM1004TMEM4LOAD26SM100_TMEM_LOAD_16dp256b4xESY_NSZ_INS10_ILi2ELi4ELi3EEES13_NSR_INS5_IJS14_S1H_EEENS5_IJS1H_SB_EEEEEEENS4_17SM75_U32x4_LDSM_NENS4_14SM90_TMA_STOREES1Y_NS4_17SM90_U32x4_STSM_NENS4_39AutoVectorizingCopyWithAssumedAlignmentILi128EEEEEEvvEEEEvNT_6ParamsE:
	.zero		2944


//--------------------- SYMBOLS --------------------------

	.type		.nv.reservedSmem.offset0,@object
	.size		.nv.reservedSmem.offset0,0x4
	.type		.nv.reservedSmem.cap,@object
	.size		.nv.reservedSmem.cap,0x4
	.type		__assertfail,@function
